	.target	sm_90a

	.elftype	@"ET_EXEC"


//--------------------- .note.nv.tkinfo           --------------------------
	.section	.note.nv.tkinfo,"",@"SHT_NOTE"
	.sectionflags	@"SHF_NOTE_NV_TKINFO"
	.tkinfo
        /*0018*/ 	.word	0x00000002
        /*0030*/ 	.string	""
        /*0030*/ 	.string	"ptxas"
        /*0030*/ 	.string	"Cuda compilation tools, release 13.0, V13.0.88"
        /*0030*/ 	.string	"Build cuda_13.0.r13.0/compiler.36424714_0"
        /*0030*/ 	.string	"-arch sm_90a -m 64 "



//--------------------- .note.nv.cuinfo           --------------------------
	.section	.note.nv.cuinfo,"",@"SHT_NOTE"
	.sectionflags	@"SHF_NOTE_NV_CUINFO"
        /*0018*/ 	.short	0x0002
        /*001a*/ 	.short	0x005a
        /*001c*/ 	.short	0x0082
	.zero		2


//--------------------- .nv.info                  --------------------------
	.section	.nv.info,"",@"SHT_CUDA_INFO"
	.align	4


	//----- nvinfo : EIATTR_REGCOUNT
	.align		4
        /*0000*/ 	.byte	0x04, 0x2f
        /*0002*/ 	.short	(.L_15 - .L_14)
	.align		4
.L_14:
        /*0004*/ 	.word	index@(_ZN7cutlass13device_kernelINS_4gemm6kernel13GemmUniversalIN4cute5tupleIJiiiiEEENS1_10collective13CollectiveMmaINS1_34MainloopSm90TmaGmmaWarpSpecializedILi3ENS5_IJNS4_1CILi1EEESB_SB_EEENS1_35KernelTmaWarpSpecializedCooperativeEEENS5_IJNSA_ILi128EEESF_NSA_ILi32EEEEEENS_10tfloat32_tENS5_IJlSB_lEEESI_SJ_NS4_8TiledMMAINS4_8MMA_AtomIJNS4_4SM904GMMA30MMA_64x128x8_F32TF32TF32_SS_TNILNSN_7ScaleInE1ELSP_1EEEEEENS4_6LayoutINS5_IJNSA_ILi2EEESB_SB_EEENS5_IJSB_NSA_ILi0EEESV_EEEEENS5_IJNS4_10UnderscoreESY_SY_EEEEENS4_13SM90_TMA_LOADENS4_14ComposedLayoutINS4_7SwizzleILi3ELi4ELi3EEENS4_18smem_ptr_flag_bitsILi32EEENSS_INS5_IJNSA_ILi8EEESG_EEENS5_IJSG_SB_EEEEEEEvNS4_8identityES11_S1B_vS1C_EENS_8epilogue10collective6detail29Sm90TmaWarpSpecializedAdapterINS1F_15DefaultEpilogueISI_SJ_SJ_NS1E_6thread17LinearCombinationISI_Li1EffLNS1J_9ScaleType4KindE0ELNS_15FloatRoundStyleE2ESI_EENS1_15EpilogueDefaultEEEEEvvEEEEvNT_6ParamsE)
        /*0008*/ 	.word	0x000000a8


	//----- nvinfo : EIATTR_FRAME_SIZE
	.align		4
.L_15:
        /*000c*/ 	.byte	0x04, 0x11
        /*000e*/ 	.short	(.L_17 - .L_16)
	.align		4
.L_16:
        /*0010*/ 	.word	index@(_ZN7cutlass13device_kernelINS_4gemm6kernel13GemmUniversalIN4cute5tupleIJiiiiEEENS1_10collective13CollectiveMmaINS1_34MainloopSm90TmaGmmaWarpSpecializedILi3ENS5_IJNS4_1CILi1EEESB_SB_EEENS1_35KernelTmaWarpSpecializedCooperativeEEENS5_IJNSA_ILi128EEESF_NSA_ILi32EEEEEENS_10tfloat32_tENS5_IJlSB_lEEESI_SJ_NS4_8TiledMMAINS4_8MMA_AtomIJNS4_4SM904GMMA30MMA_64x128x8_F32TF32TF32_SS_TNILNSN_7ScaleInE1ELSP_1EEEEEENS4_6LayoutINS5_IJNSA_ILi2EEESB_SB_EEENS5_IJSB_NSA_ILi0EEESV_EEEEENS5_IJNS4_10UnderscoreESY_SY_EEEEENS4_13SM90_TMA_LOADENS4_14ComposedLayoutINS4_7SwizzleILi3ELi4ELi3EEENS4_18smem_ptr_flag_bitsILi32EEENSS_INS5_IJNSA_ILi8EEESG_EEENS5_IJSG_SB_EEEEEEEvNS4_8identityES11_S1B_vS1C_EENS_8epilogue10collective6detail29Sm90TmaWarpSpecializedAdapterINS1F_15DefaultEpilogueISI_SJ_SJ_NS1E_6thread17LinearCombinationISI_Li1EffLNS1J_9ScaleType4KindE0ELNS_15FloatRoundStyleE2ESI_EENS1_15EpilogueDefaultEEEEEvvEEEEvNT_6ParamsE)
        /*0014*/ 	.word	0x00000000


	//----- nvinfo : EIATTR_MIN_STACK_SIZE
	.align		4
.L_17:
        /*0018*/ 	.byte	0x04, 0x12
        /*001a*/ 	.short	(.L_19 - .L_18)
	.align		4
.L_18:
        /*001c*/ 	.word	index@(_ZN7cutlass13device_kernelINS_4gemm6kernel13GemmUniversalIN4cute5tupleIJiiiiEEENS1_10collective13CollectiveMmaINS1_34MainloopSm90TmaGmmaWarpSpecializedILi3ENS5_IJNS4_1CILi1EEESB_SB_EEENS1_35KernelTmaWarpSpecializedCooperativeEEENS5_IJNSA_ILi128EEESF_NSA_ILi32EEEEEENS_10tfloat32_tENS5_IJlSB_lEEESI_SJ_NS4_8TiledMMAINS4_8MMA_AtomIJNS4_4SM904GMMA30MMA_64x128x8_F32TF32TF32_SS_TNILNSN_7ScaleInE1ELSP_1EEEEEENS4_6LayoutINS5_IJNSA_ILi2EEESB_SB_EEENS5_IJSB_NSA_ILi0EEESV_EEEEENS5_IJNS4_10UnderscoreESY_SY_EEEEENS4_13SM90_TMA_LOADENS4_14ComposedLayoutINS4_7SwizzleILi3ELi4ELi3EEENS4_18smem_ptr_flag_bitsILi32EEENSS_INS5_IJNSA_ILi8EEESG_EEENS5_IJSG_SB_EEEEEEEvNS4_8identityES11_S1B_vS1C_EENS_8epilogue10collective6detail29Sm90TmaWarpSpecializedAdapterINS1F_15DefaultEpilogueISI_SJ_SJ_NS1E_6thread17LinearCombinationISI_Li1EffLNS1J_9ScaleType4KindE0ELNS_15FloatRoundStyleE2ESI_EENS1_15EpilogueDefaultEEEEEvvEEEEvNT_6ParamsE)
        /*0020*/ 	.word	0x00000000
.L_19:


//--------------------- .nv.compat                --------------------------
	.section	.nv.compat,"",@"SHT_CUDA_COMPAT_INFO"
	.align	4
        /*0000*/ 	.byte	0x02, 0x09, 0x01, 0x00, 0x02, 0x02, 0x04, 0x00, 0x02, 0x05, 0x05, 0x00, 0x03, 0x07, 0x01, 0x01
        /*0010*/ 	.byte	0x02, 0x03, 0x01, 0x00, 0x02, 0x06, 0x01, 0x00, 0x04, 0x0b, 0x08, 0x00, 0x00, 0x00, 0x00, 0x00
        /*0020*/ 	.byte	0x00, 0x00, 0x00, 0x00


//--------------------- .nv.info._ZN7cutlass13device_kernelINS_4gemm6kernel13GemmUniversalIN4cute5tupleIJiiiiEEENS1_10collective13CollectiveMmaINS1_34MainloopSm90TmaGmmaWarpSpecializedILi3ENS5_IJNS4_1CILi1EEESB_SB_EEENS1_35KernelTmaWarpSpecializedCooperativeEEENS5_IJNSA_ILi128EEESF_NSA_ILi32EEEEEENS_10tfloat32_tENS5_IJlSB_lEEESI_SJ_NS4_8TiledMMAINS4_8MMA_AtomIJNS4_4SM904GMMA30MMA_64x128x8_F32TF32TF32_SS_TNILNSN_7ScaleInE1ELSP_1EEEEEENS4_6LayoutINS5_IJNSA_ILi2EEESB_SB_EEENS5_IJSB_NSA_ILi0EEESV_EEEEENS5_IJNS4_10UnderscoreESY_SY_EEEEENS4_13SM90_TMA_LOADENS4_14ComposedLayoutINS4_7SwizzleILi3ELi4ELi3EEENS4_18smem_ptr_flag_bitsILi32EEENSS_INS5_IJNSA_ILi8EEESG_EEENS5_IJSG_SB_EEEEEEEvNS4_8identityES11_S1B_vS1C_EENS_8epilogue10collective6detail29Sm90TmaWarpSpecializedAdapterINS1F_15DefaultEpilogueISI_SJ_SJ_NS1E_6thread17LinearCombinationISI_Li1EffLNS1J_9ScaleType4KindE0ELNS_15FloatRoundStyleE2ESI_EENS1_15EpilogueDefaultEEEEEvvEEEEvNT_6ParamsE --------------------------
	.section	.nv.info._ZN7cutlass13device_kernelINS_4gemm6kernel13GemmUniversalIN4cute5tupleIJiiiiEEENS1_10collective13CollectiveMmaINS1_34MainloopSm90TmaGmmaWarpSpecializedILi3ENS5_IJNS4_1CILi1EEESB_SB_EEENS1_35KernelTmaWarpSpecializedCooperativeEEENS5_IJNSA_ILi128EEESF_NSA_ILi32EEEEEENS_10tfloat32_tENS5_IJlSB_lEEESI_SJ_NS4_8TiledMMAINS4_8MMA_AtomIJNS4_4SM904GMMA30MMA_64x128x8_F32TF32TF32_SS_TNILNSN_7ScaleInE1ELSP_1EEEEEENS4_6LayoutINS5_IJNSA_ILi2EEESB_SB_EEENS5_IJSB_NSA_ILi0EEESV_EEEEENS5_IJNS4_10UnderscoreESY_SY_EEEEENS4_13SM90_TMA_LOADENS4_14ComposedLayoutINS4_7SwizzleILi3ELi4ELi3EEENS4_18smem_ptr_flag_bitsILi32EEENSS_INS5_IJNSA_ILi8EEESG_EEENS5_IJSG_SB_EEEEEEEvNS4_8identityES11_S1B_vS1C_EENS_8epilogue10collective6detail29Sm90TmaWarpSpecializedAdapterINS1F_15DefaultEpilogueISI_SJ_SJ_NS1E_6thread17LinearCombinationISI_Li1EffLNS1J_9ScaleType4KindE0ELNS_15FloatRoundStyleE2ESI_EENS1_15EpilogueDefaultEEEEEvvEEEEvNT_6ParamsE,"",@"SHT_CUDA_INFO"
	.sectionflags	@""
	.align	4


	//----- nvinfo : EIATTR_CUDA_API_VERSION
	.align		4
        /*0000*/ 	.byte	0x04, 0x37
        /*0002*/ 	.short	(.L_21 - .L_20)
.L_20:
        /*0004*/ 	.word	0x00000082


	//----- nvinfo : EIATTR_KPARAM_INFO
	.align		4
.L_21:
        /*0008*/ 	.byte	0x04, 0x17
        /*000a*/ 	.short	(.L_23 - .L_22)
.L_22:
        /*000c*/ 	.word	0x00000000
        /*0010*/ 	.short	0x0000
        /*0012*/ 	.short	0x0070
        /*0014*/ 	.byte	0x00, 0xf0, 0x01, 0x10


	//----- nvinfo : EIATTR_SPARSE_MMA_MASK
	.align		4
.L_23:
        /*0018*/ 	.byte	0x03, 0x50
        /*001a*/ 	.short	0x0000


	//----- nvinfo : EIATTR_MAXREG_COUNT
	.align		4
        /*001c*/ 	.byte	0x03, 0x1b
        /*001e*/ 	.short	0x00a8


	//----- nvinfo : EIATTR_NUM_BARRIERS
	.align		4
        /*0020*/ 	.byte	0x02, 0x4c
        /*0022*/ 	.byte	0x01
	.zero		1


	//----- nvinfo : EIATTR_EXTERNS
	.align		4
        /*0024*/ 	.byte	0x04, 0x0f
        /*0026*/ 	.short	(.L_25 - .L_24)


	//   ....[0]....
	.align		4
.L_24:
        /*0028*/ 	.word	index@(__assertfail)


	//----- nvinfo : EIATTR_MERCURY_ISA_VERSION
	.align		4
.L_25:
        /*002c*/ 	.byte	0x03, 0x5f
        /*002e*/ 	.short	0x0101


	//----- nvinfo : EIATTR_INT_WARP_WIDE_INSTR_OFFSETS
	.align		4
        /*0030*/ 	.byte	0x04, 0x31
        /*0032*/ 	.short	(.L_27 - .L_26)


	//   ....[0]....
.L_26:
        /*0034*/ 	.word	0x000003d0


	//   ....[1]....
        /*0038*/ 	.word	0x000003e0


	//   ....[2]....
        /*003c*/ 	.word	0x000004a0


	//----- nvinfo : EIATTR_COOP_GROUP_MASK_REGIDS
	.align		4
.L_27:
        /*0040*/ 	.byte	0x04, 0x29
        /*0042*/ 	.short	(.L_29 - .L_28)


	//   ....[0]....
.L_28:
        /*0044*/ 	.word	0xffffffff


	//   ....[1]....
        /*0048*/ 	.word	0xffffffff


	//   ....[2]....
        /*004c*/ 	.word	0xffffffff


	//   ....[3]....
        /*0050*/ 	.word	0xffffffff


	//   ....[4]....
        /*0054*/ 	.word	0xffffffff


	//----- nvinfo : EIATTR_COOP_GROUP_INSTR_OFFSETS
	.align		4
.L_29:
        /*0058*/ 	.byte	0x04, 0x28
        /*005a*/ 	.short	(.L_31 - .L_30)


	//   ....[0]....
.L_30:
        /*005c*/ 	.word	0x00000060


	//   ....[1]....
        /*0060*/ 	.word	0x00000070


	//   ....[2]....
        /*0064*/ 	.word	0x00000130


	//   ....[3]....
        /*0068*/ 	.word	0x000002a0


	//   ....[4]....
        /*006c*/ 	.word	0x000011a0


	//----- nvinfo : EIATTR_REG_RECONFIG
	.align		4
.L_31:
        /*0070*/ 	.byte	0x01, 0x54
	.zero		2


	//----- nvinfo : EIATTR_SYSCALL_OFFSETS
	.align		4
        /*0074*/ 	.byte	0x04, 0x46
        /*0076*/ 	.short	(.L_33 - .L_32)


	//   ....[0]....
.L_32:
        /*0078*/ 	.word	0x00001390


	//----- nvinfo : EIATTR_MBARRIER_INSTR_OFFSETS
	.align		4
.L_33:
        /*007c*/ 	.byte	0x04, 0x39
        /*007e*/ 	.short	(.L_35 - .L_34)


	//   ....[0]....
.L_34:
        /*0080*/ 	.word	0x00000230
        /*0084*/ 	.word	0x000000ff
        /*0088*/ 	.word	0x00000000
        /*008c*/ 	.short	0x0100
        /*008e*/ 	.byte	0x08
	.zero		1


	//   ....[1]....
        /*0090*/ 	.word	0x00000240
        /*0094*/ 	.word	0x000000ff
        /*0098*/ 	.word	0x00000018
        /*009c*/ 	.short	0x0100
        /*009e*/ 	.byte	0x08
	.zero		1


	//   ....[2]....
        /*00a0*/ 	.word	0x00000250
        /*00a4*/ 	.word	0x000000ff
        /*00a8*/ 	.word	0x00000008
        /*00ac*/ 	.short	0x0100
        /*00ae*/ 	.byte	0x08
	.zero		1


	//   ....[3]....
        /*00b0*/ 	.word	0x00000260
        /*00b4*/ 	.word	0x000000ff
        /*00b8*/ 	.word	0x00000020
        /*00bc*/ 	.short	0x0100
        /*00be*/ 	.byte	0x08
	.zero		1


	//   ....[4]....
        /*00c0*/ 	.word	0x00000270
        /*00c4*/ 	.word	0x000000ff
        /*00c8*/ 	.word	0x00000010
        /*00cc*/ 	.short	0x0100
        /*00ce*/ 	.byte	0x08
	.zero		1


	//   ....[5]....
        /*00d0*/ 	.word	0x00000280
        /*00d4*/ 	.word	0x000000ff
        /*00d8*/ 	.word	0x00000028
        /*00dc*/ 	.short	0x0100
        /*00de*/ 	.byte	0x08
	.zero		1


	//   ....[6]....
        /*00e0*/ 	.word	0x00000520
        /*00e4*/ 	.word	0x000000ff
        /*00e8*/ 	.word	0x00000040
        /*00ec*/ 	.short	0x0100
        /*00ee*/ 	.byte	0x08
	.zero		1


	//   ....[7]....
        /*00f0*/ 	.word	0x000005a0
        /*00f4*/ 	.word	0x000000ff
        /*00f8*/ 	.word	0x00000048
        /*00fc*/ 	.short	0x0100
        /*00fe*/ 	.byte	0x08
	.zero		1


	//   ....[8]....
        /*0100*/ 	.word	0x00001410
        /*0104*/ 	.word	0x00000003
        /*0108*/ 	.word	0x00000000
        /*010c*/ 	.short	0x010a
        /*010e*/ 	.byte	0x3f
	.zero		1


	//   ....[9]....
        /*0110*/ 	.word	0x00001470
        /*0114*/ 	.word	0x00000003
        /*0118*/ 	.word	0x00000000
        /*011c*/ 	.short	0x010a
        /*011e*/ 	.byte	0x3f
	.zero		1


	//   ....[10]....
        /*0120*/ 	.word	0x000017c0
        /*0124*/ 	.word	0x000000ff
        /*0128*/ 	.word	0x00000000
        /*012c*/ 	.short	0x010a
        /*012e*/ 	.byte	0x07
	.zero		1


	//   ....[11]....
        /*0130*/ 	.word	0x00001800
        /*0134*/ 	.word	0x000000ff
        /*0138*/ 	.word	0x00000000
        /*013c*/ 	.short	0x010a
        /*013e*/ 	.byte	0x07
	.zero		1


	//   ....[12]....
        /*0140*/ 	.word	0x00001a60
        /*0144*/ 	.word	0x000000ff
        /*0148*/ 	.word	0x00000000
        /*014c*/ 	.short	0x0101
        /*014e*/ 	.byte	0x07
	.zero		1


	//   ....[13]....
        /*0150*/ 	.word	0x00001c40
        /*0154*/ 	.word	0x000000ff
        /*0158*/ 	.word	0x00000000
        /*015c*/ 	.short	0x0101
        /*015e*/ 	.byte	0x06
	.zero		1


	//   ....[14]....
        /*0160*/ 	.word	0x00006dd0
        /*0164*/ 	.word	0x0000000e
        /*0168*/ 	.word	0x00000018
        /*016c*/ 	.short	0x010a
        /*016e*/ 	.byte	0x3f
	.zero		1


	//   ....[15]....
        /*0170*/ 	.word	0x00007140
        /*0174*/ 	.word	0x00000006
        /*0178*/ 	.word	0x00000048
        /*017c*/ 	.short	0x0101
        /*017e*/ 	.byte	0x3f
	.zero		1


	//   ....[16]....
        /*0180*/ 	.word	0x00007860
        /*0184*/ 	.word	0x00000007
        /*0188*/ 	.word	0x00000000
        /*018c*/ 	.short	0x010a
        /*018e*/ 	.byte	0x3f
	.zero		1


	//   ....[17]....
        /*0190*/ 	.word	0x000078e0
        /*0194*/ 	.word	0x00000009
        /*0198*/ 	.word	0x00000000
        /*019c*/ 	.short	0x010a
        /*019e*/ 	.byte	0x3f
	.zero		1


	//   ....[18]....
        /*01a0*/ 	.word	0x00007970
        /*01a4*/ 	.word	0x00000003
        /*01a8*/ 	.word	0x00000000
        /*01ac*/ 	.short	0x010a
        /*01ae*/ 	.byte	0x3f
	.zero		1


	//   ....[19]....
        /*01b0*/ 	.word	0x000079d0
        /*01b4*/ 	.word	0x00000003
        /*01b8*/ 	.word	0x00000000
        /*01bc*/ 	.short	0x010a
        /*01be*/ 	.byte	0x3f
	.zero		1


	//   ....[20]....
        /*01c0*/ 	.word	0x00007a30
        /*01c4*/ 	.word	0x00000004
        /*01c8*/ 	.word	0x00000000
        /*01cc*/ 	.short	0x010a
        /*01ce*/ 	.byte	0x3f
	.zero		1


	//   ....[21]....
        /*01d0*/ 	.word	0x00007b00
        /*01d4*/ 	.word	0x0000000e
        /*01d8*/ 	.word	0x00000018
        /*01dc*/ 	.short	0x010a
        /*01de*/ 	.byte	0x3f
	.zero		1


	//   ....[22]....
        /*01e0*/ 	.word	0x00007bd0
        /*01e4*/ 	.word	0x00000007
        /*01e8*/ 	.word	0x00000000
        /*01ec*/ 	.short	0x010a
        /*01ee*/ 	.byte	0x3f
	.zero		1


	//   ....[23]....
        /*01f0*/ 	.word	0x00007c20
        /*01f4*/ 	.word	0x00000009
        /*01f8*/ 	.word	0x00000000
        /*01fc*/ 	.short	0x010a
        /*01fe*/ 	.byte	0x3f
	.zero		1


	//----- nvinfo : EIATTR_NUM_MBARRIERS
	.align		4
.L_35:
        /*0200*/ 	.byte	0x03, 0x38
        /*0202*/ 	.short	0x0008


	//----- nvinfo : EIATTR_EXIT_INSTR_OFFSETS
	.align		4
        /*0204*/ 	.byte	0x04, 0x1c
        /*0206*/ 	.short	(.L_37 - .L_36)


	//   ....[0]....
.L_36:
        /*0208*/ 	.word	0x00000640


	//   ....[1]....
        /*020c*/ 	.word	0x00000f00


	//   ....[2]....
        /*0210*/ 	.word	0x000064b0


	//   ....[3]....
        /*0214*/ 	.word	0x00006ae0


	//   ....[4]....
        /*0218*/ 	.word	0x000079c0


	//----- nvinfo : EIATTR_MAX_THREADS
	.align		4
.L_37:
        /*021c*/ 	.byte	0x04, 0x05
        /*021e*/ 	.short	(.L_39 - .L_38)
.L_38:
        /*0220*/ 	.word	0x00000180
        /*0224*/ 	.word	0x00000001
        /*0228*/ 	.word	0x00000001


	//----- nvinfo : EIATTR_CRS_STACK_SIZE
	.align		4
.L_39:
        /*022c*/ 	.byte	0x04, 0x1e
        /*022e*/ 	.short	(.L_41 - .L_40)
.L_40:
        /*0230*/ 	.word	0x00000000


	//----- nvinfo : EIATTR_CBANK_PARAM_SIZE
	.align		4
.L_41:
        /*0234*/ 	.byte	0x03, 0x19
        /*0236*/ 	.short	0x0470


	//----- nvinfo : EIATTR_PARAM_CBANK
	.align		4
        /*0238*/ 	.byte	0x04, 0x0a
        /*023a*/ 	.short	(.L_43 - .L_42)
	.align		4
.L_42:
        /*023c*/ 	.word	index@(.nv.constant0._ZN7cutlass13device_kernelINS_4gemm6kernel13GemmUniversalIN4cute5tupleIJiiiiEEENS1_10collective13CollectiveMmaINS1_34MainloopSm90TmaGmmaWarpSpecializedILi3ENS5_IJNS4_1CILi1EEESB_SB_EEENS1_35KernelTmaWarpSpecializedCooperativeEEENS5_IJNSA_ILi128EEESF_NSA_ILi32EEEEEENS_10tfloat32_tENS5_IJlSB_lEEESI_SJ_NS4_8TiledMMAINS4_8MMA_AtomIJNS4_4SM904GMMA30MMA_64x128x8_F32TF32TF32_SS_TNILNSN_7ScaleInE1ELSP_1EEEEEENS4_6LayoutINS5_IJNSA_ILi2EEESB_SB_EEENS5_IJSB_NSA_ILi0EEESV_EEEEENS5_IJNS4_10UnderscoreESY_SY_EEEEENS4_13SM90_TMA_LOADENS4_14ComposedLayoutINS4_7SwizzleILi3ELi4ELi3EEENS4_18smem_ptr_flag_bitsILi32EEENSS_INS5_IJNSA_ILi8EEESG_EEENS5_IJSG_SB_EEEEEEEvNS4_8identityES11_S1B_vS1C_EENS_8epilogue10collective6detail29Sm90TmaWarpSpecializedAdapterINS1F_15DefaultEpilogueISI_SJ_SJ_NS1E_6thread17LinearCombinationISI_Li1EffLNS1J_9ScaleType4KindE0ELNS_15FloatRoundStyleE2ESI_EENS1_15EpilogueDefaultEEEEEvvEEEEvNT_6ParamsE)
        /*0240*/ 	.short	0x0210
        /*0242*/ 	.short	0x0470


	//----- nvinfo : EIATTR_SW_WAR
	.align		4
.L_43:
        /*0244*/ 	.byte	0x04, 0x36
        /*0246*/ 	.short	(.L_45 - .L_44)
.L_44:
        /*0248*/ 	.word	0x00000008
.L_45:


//--------------------- .nv.callgraph             --------------------------
	.section	.nv.callgraph,"",@"SHT_CUDA_CALLGRAPH"
	.align	4
	.sectionentsize	8
	.align		4
        /*0000*/ 	.word	0x00000000
	.align		4
        /*0004*/ 	.word	0xffffffff
	.align		4
        /*0008*/ 	.word	index@(_ZN7cutlass13device_kernelINS_4gemm6kernel13GemmUniversalIN4cute5tupleIJiiiiEEENS1_10collective13CollectiveMmaINS1_34MainloopSm90TmaGmmaWarpSpecializedILi3ENS5_IJNS4_1CILi1EEESB_SB_EEENS1_35KernelTmaWarpSpecializedCooperativeEEENS5_IJNSA_ILi128EEESF_NSA_ILi32EEEEEENS_10tfloat32_tENS5_IJlSB_lEEESI_SJ_NS4_8TiledMMAINS4_8MMA_AtomIJNS4_4SM904GMMA30MMA_64x128x8_F32TF32TF32_SS_TNILNSN_7ScaleInE1ELSP_1EEEEEENS4_6LayoutINS5_IJNSA_ILi2EEESB_SB_EEENS5_IJSB_NSA_ILi0EEESV_EEEEENS5_IJNS4_10UnderscoreESY_SY_EEEEENS4_13SM90_TMA_LOADENS4_14ComposedLayoutINS4_7SwizzleILi3ELi4ELi3EEENS4_18smem_ptr_flag_bitsILi32EEENSS_INS5_IJNSA_ILi8EEESG_EEENS5_IJSG_SB_EEEEEEEvNS4_8identityES11_S1B_vS1C_EENS_8epilogue10collective6detail29Sm90TmaWarpSpecializedAdapterINS1F_15DefaultEpilogueISI_SJ_SJ_NS1E_6thread17LinearCombinationISI_Li1EffLNS1J_9ScaleType4KindE0ELNS_15FloatRoundStyleE2ESI_EENS1_15EpilogueDefaultEEEEEvvEEEEvNT_6ParamsE)
	.align		4
        /*000c*/ 	.word	index@(__assertfail)
	.align		4
        /*0010*/ 	.word	0x00000000
	.align		4
        /*0014*/ 	.word	0xfffffffe
	.align		4
        /*0018*/ 	.word	0x00000000
	.align		4
        /*001c*/ 	.word	0xfffffffd
	.align		4
        /*0020*/ 	.word	0x00000000
	.align		4
        /*0024*/ 	.word	0xfffffffc


//--------------------- .nv.constant4             --------------------------
	.section	.nv.constant4,"a",@progbits
	.align	8
	.align		8
.nv.constant4:
        /*0000*/ 	.dword	__assertfail
	.align		8
        /*0008*/ 	.dword	__unnamed_1
	.align		8
        /*0010*/ 	.dword	_ZN39_INTERNAL_9d57922c_4_k_cu_b556f564_60714cuda3std3__45__cpo5beginE
	.align		8
        /*0018*/ 	.dword	_ZN39_INTERNAL_9d57922c_4_k_cu_b556f564_60714cuda3std3__45__cpo3endE
	.align		8
        /*0020*/ 	.dword	_ZN39_INTERNAL_9d57922c_4_k_cu_b556f564_60714cuda3std3__45__cpo6cbeginE
	.align		8
        /*0028*/ 	.dword	_ZN39_INTERNAL_9d57922c_4_k_cu_b556f564_60714cuda3std3__45__cpo4cendE
	.align		8
        /*0030*/ 	.dword	_ZN39_INTERNAL_9d57922c_4_k_cu_b556f564_60714cuda3std3__441_GLOBAL__N__9d57922c_4_k_cu_b556f564_60716ignoreE
	.align		8
        /*0038*/ 	.dword	_ZN39_INTERNAL_9d57922c_4_k_cu_b556f564_60714cuda3std3__419piecewise_constructE
	.align		8
        /*0040*/ 	.dword	_ZN39_INTERNAL_9d57922c_4_k_cu_b556f564_60714cuda3std3__48in_placeE
	.align		8
        /*0048*/ 	.dword	_ZN39_INTERNAL_9d57922c_4_k_cu_b556f564_60714cuda3std6ranges3__45__cpo4swapE
	.align		8
        /*0050*/ 	.dword	_ZN39_INTERNAL_9d57922c_4_k_cu_b556f564_60714cuda3std6ranges3__45__cpo9iter_moveE
	.align		8
        /*0058*/ 	.dword	_ZN39_INTERNAL_9d57922c_4_k_cu_b556f564_60714cute7productE
	.align		8
        /*0060*/ 	.dword	_ZN39_INTERNAL_9d57922c_4_k_cu_b556f564_60714cute1_E
	.align		8
        /*0068*/ 	.dword	$str$22
	.align		8
        /*0070*/ 	.dword	$str$23


//--------------------- .text._ZN7cutlass13device_kernelINS_4gemm6kernel13GemmUniversalIN4cute5tupleIJiiiiEEENS1_10collective13CollectiveMmaINS1_34MainloopSm90TmaGmmaWarpSpecializedILi3ENS5_IJNS4_1CILi1EEESB_SB_EEENS1_35KernelTmaWarpSpecializedCooperativeEEENS5_IJNSA_ILi128EEESF_NSA_ILi32EEEEEENS_10tfloat32_tENS5_IJlSB_lEEESI_SJ_NS4_8TiledMMAINS4_8MMA_AtomIJNS4_4SM904GMMA30MMA_64x128x8_F32TF32TF32_SS_TNILNSN_7ScaleInE1ELSP_1EEEEEENS4_6LayoutINS5_IJNSA_ILi2EEESB_SB_EEENS5_IJSB_NSA_ILi0EEESV_EEEEENS5_IJNS4_10UnderscoreESY_SY_EEEEENS4_13SM90_TMA_LOADENS4_14ComposedLayoutINS4_7SwizzleILi3ELi4ELi3EEENS4_18smem_ptr_flag_bitsILi32EEENSS_INS5_IJNSA_ILi8EEESG_EEENS5_IJSG_SB_EEEEEEEvNS4_8identityES11_S1B_vS1C_EENS_8epilogue10collective6detail29Sm90TmaWarpSpecializedAdapterINS1F_15DefaultEpilogueISI_SJ_SJ_NS1E_6thread17LinearCombinationISI_Li1EffLNS1J_9ScaleType4KindE0ELNS_15FloatRoundStyleE2ESI_EENS1_15EpilogueDefaultEEEEEvvEEEEvNT_6ParamsE --------------------------
	.section	.text._ZN7cutlass13device_kernelINS_4gemm6kernel13GemmUniversalIN4cute5tupleIJiiiiEEENS1_10collective13CollectiveMmaINS1_34MainloopSm90TmaGmmaWarpSpecializedILi3ENS5_IJNS4_1CILi1EEESB_SB_EEENS1_35KernelTmaWarpSpecializedCooperativeEEENS5_IJNSA_ILi128EEESF_NSA_ILi32EEEEEENS_10tfloat32_tENS5_IJlSB_lEEESI_SJ_NS4_8TiledMMAINS4_8MMA_AtomIJNS4_4SM904GMMA30MMA_64x128x8_F32TF32TF32_SS_TNILNSN_7ScaleInE1ELSP_1EEEEEENS4_6LayoutINS5_IJNSA_ILi2EEESB_SB_EEENS5_IJSB_NSA_ILi0EEESV_EEEEENS5_IJNS4_10UnderscoreESY_SY_EEEEENS4_13SM90_TMA_LOADENS4_14ComposedLayoutINS4_7SwizzleILi3ELi4ELi3EEENS4_18smem_ptr_flag_bitsILi32EEENSS_INS5_IJNSA_ILi8EEESG_EEENS5_IJSG_SB_EEEEEEEvNS4_8identityES11_S1B_vS1C_EENS_8epilogue10collective6detail29Sm90TmaWarpSpecializedAdapterINS1F_15DefaultEpilogueISI_SJ_SJ_NS1E_6thread17LinearCombinationISI_Li1EffLNS1J_9ScaleType4KindE0ELNS_15FloatRoundStyleE2ESI_EENS1_15EpilogueDefaultEEEEEvvEEEEvNT_6ParamsE,"ax",@progbits
	.align	128
.text._ZN7cutlass13device_kernelINS_4gemm6kernel13GemmUniversalIN4cute5tupleIJiiiiEEENS1_10collective13CollectiveMmaINS1_34MainloopSm90TmaGmmaWarpSpecializedILi3ENS5_IJNS4_1CILi1EEESB_SB_EEENS1_35KernelTmaWarpSpecializedCooperativeEEENS5_IJNSA_ILi128EEESF_NSA_ILi32EEEEEENS_10tfloat32_tENS5_IJlSB_lEEESI_SJ_NS4_8TiledMMAINS4_8MMA_AtomIJNS4_4SM904GMMA30MMA_64x128x8_F32TF32TF32_SS_TNILNSN_7ScaleInE1ELSP_1EEEEEENS4_6LayoutINS5_IJNSA_ILi2EEESB_SB_EEENS5_IJSB_NSA_ILi0EEESV_EEEEENS5_IJNS4_10UnderscoreESY_SY_EEEEENS4_13SM90_TMA_LOADENS4_14ComposedLayoutINS4_7SwizzleILi3ELi4ELi3EEENS4_18smem_ptr_flag_bitsILi32EEENSS_INS5_IJNSA_ILi8EEESG_EEENS5_IJSG_SB_EEEEEEEvNS4_8identityES11_S1B_vS1C_EENS_8epilogue10collective6detail29Sm90TmaWarpSpecializedAdapterINS1F_15DefaultEpilogueISI_SJ_SJ_NS1E_6thread17LinearCombinationISI_Li1EffLNS1J_9ScaleType4KindE0ELNS_15FloatRoundStyleE2ESI_EENS1_15EpilogueDefaultEEEEEvvEEEEvNT_6ParamsE:
        .type           _ZN7cutlass13device_kernelINS_4gemm6kernel13GemmUniversalIN4cute5tupleIJiiiiEEENS1_10collective13CollectiveMmaINS1_34MainloopSm90TmaGmmaWarpSpecializedILi3ENS5_IJNS4_1CILi1EEESB_SB_EEENS1_35KernelTmaWarpSpecializedCooperativeEEENS5_IJNSA_ILi128EEESF_NSA_ILi32EEEEEENS_10tfloat32_tENS5_IJlSB_lEEESI_SJ_NS4_8TiledMMAINS4_8MMA_AtomIJNS4_4SM904GMMA30MMA_64x128x8_F32TF32TF32_SS_TNILNSN_7ScaleInE1ELSP_1EEEEEENS4_6LayoutINS5_IJNSA_ILi2EEESB_SB_EEENS5_IJSB_NSA_ILi0EEESV_EEEEENS5_IJNS4_10UnderscoreESY_SY_EEEEENS4_13SM90_TMA_LOADENS4_14ComposedLayoutINS4_7SwizzleILi3ELi4ELi3EEENS4_18smem_ptr_flag_bitsILi32EEENSS_INS5_IJNSA_ILi8EEESG_EEENS5_IJSG_SB_EEEEEEEvNS4_8identityES11_S1B_vS1C_EENS_8epilogue10collective6detail29Sm90TmaWarpSpecializedAdapterINS1F_15DefaultEpilogueISI_SJ_SJ_NS1E_6thread17LinearCombinationISI_Li1EffLNS1J_9ScaleType4KindE0ELNS_15FloatRoundStyleE2ESI_EENS1_15EpilogueDefaultEEEEEvvEEEEvNT_6ParamsE,@function
        .size           _ZN7cutlass13device_kernelINS_4gemm6kernel13GemmUniversalIN4cute5tupleIJiiiiEEENS1_10collective13CollectiveMmaINS1_34MainloopSm90TmaGmmaWarpSpecializedILi3ENS5_IJNS4_1CILi1EEESB_SB_EEENS1_35KernelTmaWarpSpecializedCooperativeEEENS5_IJNSA_ILi128EEESF_NSA_ILi32EEEEEENS_10tfloat32_tENS5_IJlSB_lEEESI_SJ_NS4_8TiledMMAINS4_8MMA_AtomIJNS4_4SM904GMMA30MMA_64x128x8_F32TF32TF32_SS_TNILNSN_7ScaleInE1ELSP_1EEEEEENS4_6LayoutINS5_IJNSA_ILi2EEESB_SB_EEENS5_IJSB_NSA_ILi0EEESV_EEEEENS5_IJNS4_10UnderscoreESY_SY_EEEEENS4_13SM90_TMA_LOADENS4_14ComposedLayoutINS4_7SwizzleILi3ELi4ELi3EEENS4_18smem_ptr_flag_bitsILi32EEENSS_INS5_IJNSA_ILi8EEESG_EEENS5_IJSG_SB_EEEEEEEvNS4_8identityES11_S1B_vS1C_EENS_8epilogue10collective6detail29Sm90TmaWarpSpecializedAdapterINS1F_15DefaultEpilogueISI_SJ_SJ_NS1E_6thread17LinearCombinationISI_Li1EffLNS1J_9ScaleType4KindE0ELNS_15FloatRoundStyleE2ESI_EENS1_15EpilogueDefaultEEEEEvvEEEEvNT_6ParamsE,(.L_x_192 - _ZN7cutlass13device_kernelINS_4gemm6kernel13GemmUniversalIN4cute5tupleIJiiiiEEENS1_10collective13CollectiveMmaINS1_34MainloopSm90TmaGmmaWarpSpecializedILi3ENS5_IJNS4_1CILi1EEESB_SB_EEENS1_35KernelTmaWarpSpecializedCooperativeEEENS5_IJNSA_ILi128EEESF_NSA_ILi32EEEEEENS_10tfloat32_tENS5_IJlSB_lEEESI_SJ_NS4_8TiledMMAINS4_8MMA_AtomIJNS4_4SM904GMMA30MMA_64x128x8_F32TF32TF32_SS_TNILNSN_7ScaleInE1ELSP_1EEEEEENS4_6LayoutINS5_IJNSA_ILi2EEESB_SB_EEENS5_IJSB_NSA_ILi0EEESV_EEEEENS5_IJNS4_10UnderscoreESY_SY_EEEEENS4_13SM90_TMA_LOADENS4_14ComposedLayoutINS4_7SwizzleILi3ELi4ELi3EEENS4_18smem_ptr_flag_bitsILi32EEENSS_INS5_IJNSA_ILi8EEESG_EEENS5_IJSG_SB_EEEEEEEvNS4_8identityES11_S1B_vS1C_EENS_8epilogue10collective6detail29Sm90TmaWarpSpecializedAdapterINS1F_15DefaultEpilogueISI_SJ_SJ_NS1E_6thread17LinearCombinationISI_Li1EffLNS1J_9ScaleType4KindE0ELNS_15FloatRoundStyleE2ESI_EENS1_15EpilogueDefaultEEEEEvvEEEEvNT_6ParamsE)
        .other          _ZN7cutlass13device_kernelINS_4gemm6kernel13GemmUniversalIN4cute5tupleIJiiiiEEENS1_10collective13CollectiveMmaINS1_34MainloopSm90TmaGmmaWarpSpecializedILi3ENS5_IJNS4_1CILi1EEESB_SB_EEENS1_35KernelTmaWarpSpecializedCooperativeEEENS5_IJNSA_ILi128EEESF_NSA_ILi32EEEEEENS_10tfloat32_tENS5_IJlSB_lEEESI_SJ_NS4_8TiledMMAINS4_8MMA_AtomIJNS4_4SM904GMMA30MMA_64x128x8_F32TF32TF32_SS_TNILNSN_7ScaleInE1ELSP_1EEEEEENS4_6LayoutINS5_IJNSA_ILi2EEESB_SB_EEENS5_IJSB_NSA_ILi0EEESV_EEEEENS5_IJNS4_10UnderscoreESY_SY_EEEEENS4_13SM90_TMA_LOADENS4_14ComposedLayoutINS4_7SwizzleILi3ELi4ELi3EEENS4_18smem_ptr_flag_bitsILi32EEENSS_INS5_IJNSA_ILi8EEESG_EEENS5_IJSG_SB_EEEEEEEvNS4_8identityES11_S1B_vS1C_EENS_8epilogue10collective6detail29Sm90TmaWarpSpecializedAdapterINS1F_15DefaultEpilogueISI_SJ_SJ_NS1E_6thread17LinearCombinationISI_Li1EffLNS1J_9ScaleType4KindE0ELNS_15FloatRoundStyleE2ESI_EENS1_15EpilogueDefaultEEEEEvvEEEEvNT_6ParamsE,@"STO_CUDA_ENTRY STV_DEFAULT"
_ZN7cutlass13device_kernelINS_4gemm6kernel13GemmUniversalIN4cute5tupleIJiiiiEEENS1_10collective13CollectiveMmaINS1_34MainloopSm90TmaGmmaWarpSpecializedILi3ENS5_IJNS4_1CILi1EEESB_SB_EEENS1_35KernelTmaWarpSpecializedCooperativeEEENS5_IJNSA_ILi128EEESF_NSA_ILi32EEEEEENS_10tfloat32_tENS5_IJlSB_lEEESI_SJ_NS4_8TiledMMAINS4_8MMA_AtomIJNS4_4SM904GMMA30MMA_64x128x8_F32TF32TF32_SS_TNILNSN_7ScaleInE1ELSP_1EEEEEENS4_6LayoutINS5_IJNSA_ILi2EEESB_SB_EEENS5_IJSB_NSA_ILi0EEESV_EEEEENS5_IJNS4_10UnderscoreESY_SY_EEEEENS4_13SM90_TMA_LOADENS4_14ComposedLayoutINS4_7SwizzleILi3ELi4ELi3EEENS4_18smem_ptr_flag_bitsILi32EEENSS_INS5_IJNSA_ILi8EEESG_EEENS5_IJSG_SB_EEEEEEEvNS4_8identityES11_S1B_vS1C_EENS_8epilogue10collective6detail29Sm90TmaWarpSpecializedAdapterINS1F_15DefaultEpilogueISI_SJ_SJ_NS1E_6thread17LinearCombinationISI_Li1EffLNS1J_9ScaleType4KindE0ELNS_15FloatRoundStyleE2ESI_EENS1_15EpilogueDefaultEEEEEvvEEEEvNT_6ParamsE:
[----:B------:R-:W0:Y:S01]  /*0000*/  LDC R1, c[0x0][0x28] ;  /* 0x00000a00ff017b82 */ /* 0x000e220000000800 */
[----:B------:R-:W1:Y:S01]  /*0010*/  S2R R3, SR_TID.X ;  /* 0x0000000000037919 */ /* 0x000e620000002100 */
[----:B------:R-:W-:Y:S01]  /*0020*/  ELECT P0, URZ, PT ;  /* 0x00000000003f782f */ /* 0x000fe20003800000 */
[----:B------:R-:W-:Y:S01]  /*0030*/  BSSY B0, `(.L_x_0) ;  /* 0x000000f000007945 */ /* 0x000fe20003800000 */
[--C-:B-1----:R-:W-:Y:S02]  /*0040*/  SHF.R.U32.HI R0, RZ, 0x5, R3.reuse ;  /* 0x00000005ff007819 */ /* 0x102fe40000011603 */
[----:B------:R-:W-:-:S03]  /*0050*/  SHF.R.U32.HI R14, RZ, 0x7, R3 ;  /* 0x00000007ff0e7819 */ /* 0x000fc60000011603 */
[----:B------:R-:W1:Y:S04]  /*0060*/  SHFL.IDX PT, R4, R0, RZ, 0x1f ;  /* 0x00001fff00047589 */ /* 0x000e6800000e0000 */
[----:B------:R2:W3:Y:S01]  /*0070*/  SHFL.IDX PT, R10, R14, RZ, 0x1f ;  /* 0x00001fff0e0a7589 */ /* 0x0004e200000e0000 */
[----:B-1----:R-:W-:-:S13]  /*0080*/  ISETP.NE.OR P0, PT, R4, RZ, !P0 ;  /* 0x000000ff0400720c */ /* 0x002fda0004705670 */
[----:B0-23--:R-:W-:Y:S05]  /*0090*/  @P0 BRA `(.L_x_1) ;  /* 0x0000000000200947 */ /* 0x00dfea0003800000 */
[----:B------:R-:W-:Y:S02]  /*00a0*/  ULDC.64 UR4, c[0x0][0x198] ;  /* 0x0000660000047ab9 */ /* 0x000fe40000000a00 */
[----:B------:R-:W-:Y:S02]  /*00b0*/  UIADD3 UR6, UP0, UR4, 0xf0, URZ ;  /* 0x000000f004067890 */ /* 0x000fe4000ff1e03f */
[----:B------:R-:W-:Y:S02]  /*00c0*/  UIADD3 UR4, UP1, UR4, 0x1f0, URZ ;  /* 0x000001f004047890 */ /* 0x000fe4000ff3e03f */
[----:B------:R-:W-:Y:S02]  /*00d0*/  UIADD3.X UR7, URZ, UR5, URZ, UP0, !UPT ;  /* 0x000000053f077290 */ /* 0x000fe400087fe43f */
[----:B------:R-:W-:-:S07]  /*00e0*/  UIADD3.X UR5, URZ, UR5, URZ, UP1, !UPT ;  /* 0x000000053f057290 */ /* 0x000fce0008ffe43f */
[----:B------:R0:W-:Y:S02]  /*00f0*/  UTMACCTL.PF [UR6] ;  /* 0x00000000060079b9 */ /* 0x0001e40008040000 */
[----:B------:R0:W-:Y:S02]  /*0100*/  UTMACCTL.PF [UR4] ;  /* 0x00000000040079b9 */ /* 0x0001e40008040000 */
[----:B0-----:R-:W-:Y:S01]  /*0110*/  NOP ;  /* 0x0000000000007918 */ /* 0x001fe20000000000 */
.L_x_1:
[----:B------:R-:W-:Y:S05]  /*0120*/  BSYNC B0 ;  /* 0x0000000000007941 */ /* 0x000fea0003800000 */
.L_x_0:
[----:B------:R-:W0:Y:S02]  /*0130*/  SHFL.IDX PT, R2, R0, RZ, 0x1f ;  /* 0x00001fff00027589 */ /* 0x000e2400000e0000 */
[----:B0-----:R-:W-:-:S13]  /*0140*/  ISETP.NE.AND P0, PT, R2, RZ, PT ;  /* 0x000000ff0200720c */ /* 0x001fda0003f05270 */
[----:B------:R-:W-:Y:S05]  /*0150*/  @P0 BRA `(.L_x_2) ;  /* 0x0000000000500947 */ /* 0x000fea0003800000 */
[----:B------:R-:W0:Y:S01]  /*0160*/  S2UR UR8, SR_CgaCtaId ;  /* 0x00000000000879c3 */ /* 0x000e220000008800 */
[----:B------:R-:W-:Y:S01]  /*0170*/  UMOV UR4, 0x400 ;  /* 0x0000040000047882 */ /* 0x000fe20000000000 */
[----:B------:R-:W-:Y:S01]  /*0180*/  UMOV UR5, 0x1 ;  /* 0x0000000100057882 */ /* 0x000fe20000000000 */
[----:B------:R-:W-:Y:S01]  /*0190*/  UMOV UR6, 0x100 ;  /* 0x0000010000067882 */ /* 0x000fe20000000000 */
[----:B------:R-:W-:Y:S01]  /*01a0*/  ELECT P0, URZ, PT ;  /* 0x00000000003f782f */ /* 0x000fe20003800000 */
[----:B------:R-:W-:-:S04]  /*01b0*/  UIADD3 UR6, -UR6, 0x100000, URZ ;  /* 0x0010000006067890 */ /* 0x000fc8000fffe13f */
[----:B------:R-:W-:Y:S02]  /*01c0*/  USHF.L.U32 UR7, UR6, 0xb, URZ ;  /* 0x0000000b06077899 */ /* 0x000fe4000800063f */
[----:B------:R-:W-:Y:S02]  /*01d0*/  USHF.L.U32 UR6, UR6, 0x1, URZ ;  /* 0x0000000106067899 */ /* 0x000fe4000800063f */
[----:B0-----:R-:W-:Y:S02]  /*01e0*/  ULEA UR8, UR8, UR4, 0x18 ;  /* 0x0000000408087291 */ /* 0x001fe4000f8ec03f */
[----:B------:R-:W-:-:S04]  /*01f0*/  UIADD3 UR4, -UR5, 0x100000, URZ ;  /* 0x0010000005047890 */ /* 0x000fc8000fffe13f */
[----:B------:R-:W-:Y:S02]  /*0200*/  USHF.L.U32 UR5, UR4, 0xb, URZ ;  /* 0x0000000b04057899 */ /* 0x000fe4000800063f */
[----:B------:R-:W-:Y:S01]  /*0210*/  USHF.L.U32 UR4, UR4, 0x1, URZ ;  /* 0x0000000104047899 */ /* 0x000fe2000800063f */
[----:B------:R-:W0:Y:S11]  /*0220*/  FENCE.VIEW.ASYNC.S ;  /* 0x00000000000073c6 */ /* 0x000e360000000000 */
[----:B0-----:R0:W1:Y:S01]  /*0230*/  SYNCS.EXCH.64 URZ, [UR8], UR4 ;  /* 0x00000004083f75b2 */ /* 0x0010620008000100 */
[----:B------:R0:W2:Y:S01]  /*0240*/  SYNCS.EXCH.64 URZ, [UR8+0x18], UR6 ;  /* 0x00001806083f75b2 */ /* 0x0000a20008000100 */
[----:B------:R0:W3:Y:S01]  /*0250*/  SYNCS.EXCH.64 URZ, [UR8+0x8], UR4 ;  /* 0x00000804083f75b2 */ /* 0x0000e20008000100 */
[----:B------:R0:W4:Y:S01]  /*0260*/  SYNCS.EXCH.64 URZ, [UR8+0x20], UR6 ;  /* 0x00002006083f75b2 */ /* 0x0001220008000100 */
[----:B------:R0:W0:Y:S01]  /*0270*/  SYNCS.EXCH.64 URZ, [UR8+0x10], UR4 ;  /* 0x00001004083f75b2 */ /* 0x0000220008000100 */
[----:B------:R0:W0:Y:S01]  /*0280*/  SYNCS.EXCH.64 URZ, [UR8+0x28], UR6 ;  /* 0x00002806083f75b2 */ /* 0x0000220008000100 */
[----:B------:R-:W-:Y:S01]  /*0290*/  NOP ;  /* 0x0000000000007918 */ /* 0x000fe20000000000 */
.L_x_2:
[----:B------:R-:W5:Y:S01]  /*02a0*/  SHFL.IDX PT, R0, R0, RZ, 0x1f ;  /* 0x00001fff00007589 */ /* 0x000f6200000e0000 */
[----:B------:R-:W-:Y:S01]  /*02b0*/  ELECT P0, URZ, PT ;  /* 0x00000000003f782f */ /* 0x000fe20003800000 */
[----:B------:R-:W1:Y:S01]  /*02c0*/  LDC R2, c[0x0][0x65c] ;  /* 0x00019700ff027b82 */ /* 0x000e620000000800 */
[----:B------:R-:W-:Y:S01]  /*02d0*/  SHF.R.S32.HI R7, RZ, 0x1f, R4 ;  /* 0x0000001fff077819 */ /* 0x000fe20000011404 */
[----:B------:R-:W2:Y:S01]  /*02e0*/  S2R R5, SR_CTAID.Y ;  /* 0x0000000000057919 */ /* 0x000ea20000002600 */
[----:B0-----:R-:W-:Y:S01]  /*02f0*/  UMOV UR4, 0x20 ;  /* 0x0000002000047882 */ /* 0x001fe20000000000 */
[----:B------:R-:W-:Y:S01]  /*0300*/  NOP ;  /* 0x0000000000007918 */ /* 0x000fe20000000000 */
[----:B------:R-:W-:Y:S01]  /*0310*/  LEA.HI R7, R7, R4, RZ, 0x2 ;  /* 0x0000000407077211 */ /* 0x000fe200078f10ff */
[----:B------:R-:W0:Y:S01]  /*0320*/  S2R R6, SR_CTAID.X ;  /* 0x0000000000067919 */ /* 0x000e220000002500 */
[----:B------:R-:W-:Y:S01]  /*0330*/  ISETP.NE.AND P2, PT, R10, RZ, PT ;  /* 0x000000ff0a00720c */ /* 0x000fe20003f45270 */
[----:B------:R-:W-:Y:S01]  /*0340*/  NOP ;  /* 0x0000000000007918 */ /* 0x000fe20000000000 */
[----:B------:R-:W-:-:S02]  /*0350*/  LOP3.LUT R7, R7, 0xfffffffc, RZ, 0xc0, !PT ;  /* 0xfffffffc07077812 */ /* 0x000fc400078ec0ff */
[----:B-----5:R-:W-:Y:S02]  /*0360*/  ISETP.NE.OR P0, PT, R0, RZ, !P0 ;  /* 0x000000ff0000720c */ /* 0x020fe40004705670 */
[----:B-1----:R-:W-:-:S04]  /*0370*/  ISETP.NE.AND P3, PT, R2, 0x1, PT ;  /* 0x000000010200780c */ /* 0x002fc80003f65270 */
[----:B------:R-:W-:Y:S01]  /*0380*/  P2R R0, PR, RZ, 0x8 ;  /* 0x00000008ff007803 */ /* 0x000fe20000000000 */
[----:B------:R-:W-:Y:S01]  /*0390*/  IMAD.IADD R0, R4, 0x1, -R7 ;  /* 0x0000000104007824 */ /* 0x000fe200078e0a07 */
[----:B------:R-:W-:Y:S01]  /*03a0*/  LOP3.LUT R4, R3, 0x7f, RZ, 0xc0, !PT ;  /* 0x0000007f03047812 */ /* 0x000fe200078ec0ff */
[----:B------:R-:W-:-:S03]  /*03b0*/  IMAD.MOV.U32 R7, RZ, RZ, RZ ;  /* 0x000000ffff077224 */ /* 0x000fc600078e00ff */
[----:B------:R-:W-:Y:S01]  /*03c0*/  ISETP.NE.AND P1, PT, R0, 0x3, PT ;  /* 0x000000030000780c */ /* 0x000fe20003f25270 */
[----:B------:R-:W-:Y:S01]  /*03d0*/  VOTEU.ALL UP0, P0 ;  /* 0x00000000003f7886 */ /* 0x000fe20000000000 */
[----:B------:R-:W-:Y:S01]  /*03e0*/  VOTEU.ALL UP1, P0 ;  /* 0x00000000003f7886 */ /* 0x000fe20000020000 */
[----:B------:R-:W0:Y:S01]  /*03f0*/  @P3 LDC R17, c[0x0][0x10] ;  /* 0x00000400ff113b82 */ /* 0x000e220000000800 */
[----:B--2---:R-:W-:Y:S02]  /*0400*/  @P3 IMAD.MOV.U32 R8, RZ, RZ, R5 ;  /* 0x000000ffff083224 */ /* 0x004fe400078e0005 */
[----:B------:R-:W-:Y:S01]  /*0410*/  @!UP0 UMOV UR6, 0x400 ;  /* 0x0000040000068882 */ /* 0x000fe20000000000 */
[----:B------:R-:W-:-:S04]  /*0420*/  @!UP0 UIADD3 UR4, -UR4, 0x100000, URZ ;  /* 0x0010000004048890 */ /* 0x000fc8000fffe13f */
[----:B------:R-:W-:Y:S02]  /*0430*/  @!UP0 USHF.L.U32 UR5, UR4, 0xb, URZ ;  /* 0x0000000b04058899 */ /* 0x000fe4000800063f */
[----:B------:R-:W-:Y:S01]  /*0440*/  @!UP0 USHF.L.U32 UR4, UR4, 0x1, URZ ;  /* 0x0000000104048899 */ /* 0x000fe2000800063f */
[----:B------:R-:W-:Y:S01]  /*0450*/  @P3 IMAD.MOV.U32 R9, RZ, RZ, RZ ;  /* 0x000000ffff093224 */ /* 0x000fe200078e00ff */
[----:B------:R-:W1:Y:S08]  /*0460*/  @!UP0 S2UR UR7, SR_CgaCtaId ;  /* 0x00000000000789c3 */ /* 0x000e700000008800 */
[----:B------:R-:W2:Y:S01]  /*0470*/  @!P3 LDC R11, c[0x0][0xc] ;  /* 0x00000300ff0bbb82 */ /* 0x000ea20000000800 */
[----:B0-----:R-:W-:Y:S01]  /*0480*/  @P3 IMAD.WIDE.U32 R16, R6, R17, R8 ;  /* 0x0000001106103225 */ /* 0x001fe200078e0008 */
[----:B-1----:R-:W-:Y:S01]  /*0490*/  @!UP0 ULEA UR8, UR7, UR6, 0x18 ;  /* 0x0000000607088291 */ /* 0x002fe2000f8ec03f */
[----:B------:R-:W-:-:S02]  /*04a0*/  VOTEU.ALL UP0, P0 ;  /* 0x00000000003f7886 */ /* 0x000fc40000000000 */
[----:B------:R-:W-:Y:S01]  /*04b0*/  ULDC UR6, c[0x0][0xc] ;  /* 0x0000030000067ab9 */ /* 0x000fe20000000800 */
[----:B------:R-:W-:Y:S01]  /*04c0*/  ISETP.EQ.OR P0, PT, R0, RZ, !P1 ;  /* 0x000000ff0000720c */ /* 0x000fe20004f02670 */
[----:B------:R-:W-:-:S03]  /*04d0*/  ULDC UR7, c[0x0][0x10] ;  /* 0x0000040000077ab9 */ /* 0x000fc60000000800 */
[C---:B------:R-:W-:Y:S01]  /*04e0*/  ISETP.EQ.AND P0, PT, R10.reuse, RZ, P0 ;  /* 0x000000ff0a00720c */ /* 0x040fe20000702270 */
[----:B------:R-:W-:Y:S02]  /*04f0*/  VIADD R10, R10, 0xffffffff ;  /* 0xffffffff0a0a7836 */ /* 0x000fe40000000000 */
[----:B--2---:R-:W-:Y:S01]  /*0500*/  @!P3 IMAD.WIDE.U32 R8, R11, R5, R6 ;  /* 0x000000050b08b225 */ /* 0x004fe200078e0006 */
[----:B------:R-:W0:Y:S02]  /*0510*/  FENCE.VIEW.ASYNC.S ;  /* 0x00000000000073c6 */ /* 0x000e240000000000 */
[----:B0-----:R-:W3:Y:S01]  /*0520*/  @!UP0 SYNCS.EXCH.64 URZ, [UR8+0x40], UR4 ;  /* 0x00004004083f85b2 */ /* 0x001ee20008000100 */
[----:B------:R-:W-:Y:S01]  /*0530*/  SEL R18, RZ, 0x1, !P0 ;  /* 0x00000001ff127807 */ /* 0x000fe20004000000 */
[----:B------:R-:W-:Y:S01]  /*0540*/  @P3 IMAD.MOV.U32 R11, RZ, RZ, RZ ;  /* 0x000000ffff0b3224 */ /* 0x000fe200078e00ff */
[----:B------:R-:W-:Y:S01]  /*0550*/  ISETP.GE.U32.AND P1, PT, R10, 0x2, PT ;  /* 0x000000020a00780c */ /* 0x000fe20003f26070 */
[----:B------:R-:W-:-:S02]  /*0560*/  @!P3 IMAD.MOV.U32 R16, RZ, RZ, R8 ;  /* 0x000000ffff10b224 */ /* 0x000fc400078e0008 */
[----:B------:R-:W-:Y:S01]  /*0570*/  @P3 IMAD.IADD R17, R17, 0x1, R11 ;  /* 0x0000000111113824 */ /* 0x000fe200078e020b */
[----:B------:R-:W-:Y:S01]  /*0580*/  SEL R18, R18, 0x2, P1 ;  /* 0x0000000212127807 */ /* 0x000fe20000800000 */
[----:B------:R-:W-:Y:S01]  /*0590*/  @!P3 IMAD.MOV.U32 R17, RZ, RZ, R9 ;  /* 0x000000ffff11b224 */ /* 0x000fe200078e0009 */
[----:B------:R0:W3:Y:S01]  /*05a0*/  @!UP1 SYNCS.EXCH.64 URZ, [UR8+0x48], UR4 ;  /* 0x00004804083f95b2 */ /* 0x0000e20008000100 */
[----:B------:R-:W-:Y:S01]  /*05b0*/  NOP ;  /* 0x0000000000007918 */ /* 0x000fe20000000000 */
[----:B0-----:R-:W-:-:S03]  /*05c0*/  UIMAD.WIDE.U32 UR4, UR6, UR7, URZ ;  /* 0x00000007060472a5 */ /* 0x001fc6000f8e003f */
[----:B------:R-:W-:Y:S02]  /*05d0*/  ULDC UR6, c[0x0][0x14] ;  /* 0x0000050000067ab9 */ /* 0x000fe40000000800 */
[----:B------:R-:W-:Y:S02]  /*05e0*/  UIMAD.WIDE.U32 UR36, UR4, UR6, URZ ;  /* 0x00000006042472a5 */ /* 0x000fe4000f8e003f */
[----:B------:R-:W-:-:S04]  /*05f0*/  UIMAD UR42, UR5, UR6, URZ ;  /* 0x00000006052a72a4 */ /* 0x000fc8000f8e023f */
[----:B------:R-:W-:Y:S01]  /*0600*/  UIADD3 UR42, UR37, UR42, URZ ;  /* 0x0000002a252a7290 */ /* 0x000fe2000fffe03f */
[----:B---34-:R-:W-:Y:S06]  /*0610*/  BAR.SYNC.DEFER_BLOCKING 0x0 ;  /* 0x0000000000007b1d */ /* 0x018fec0000010000 */
[----:B------:R-:W-:Y:S05]  /*0620*/  @!P2 BRA `(.L_x_3) ;  /* 0x0000005c00a4a947 */ /* 0x000fea0003800000 */
[----:B------:R-:W-:-:S13]  /*0630*/  ISETP.GT.U32.AND P0, PT, R10, 0x1, PT ;  /* 0x000000010a00780c */ /* 0x000fda0003f04070 */
[----:B------:R-:W-:Y:S05]  /*0640*/  @P0 EXIT ;  /* 0x000000000000094d */ /* 0x000fea0003800000 */
[----:B------:R-:W-:Y:S01]  /*0650*/  ULDC.64 UR4, c[0x0][0x650] ;  /* 0x0001940000047ab9 */ /* 0x000fe20000000a00 */
[----:B------:R-:W-:Y:S01]  /*0660*/  PRMT R0, RZ, 0x7610, R0 ;  /* 0x00007610ff007816 */ /* 0x000fe20000000000 */
[----:B------:R-:W-:Y:S01]  /*0670*/  IMAD.MOV.U32 R101, RZ, RZ, -0x1 ;  /* 0xffffffffff657424 */ /* 0x000fe200078e00ff */
[----:B------:R-:W-:Y:S01]  /*0680*/  ISETP.GE.U32.AND P0, PT, R16, UR4, PT ;  /* 0x0000000410007c0c */ /* 0x000fe2000bf06070 */
[----:B------:R-:W-:Y:S02]  /*0690*/  IMAD.MOV.U32 R100, RZ, RZ, -0x1 ;  /* 0xffffffffff647424 */ /* 0x000fe400078e00ff */
[----:B------:R-:W-:Y:S01]  /*06a0*/  IMAD.MOV.U32 R99, RZ, RZ, -0x1 ;  /* 0xffffffffff637424 */ /* 0x000fe200078e00ff */
[----:B------:R-:W-:-:S13]  /*06b0*/  ISETP.GE.U32.AND.EX P0, PT, R17, UR5, PT, P0 ;  /* 0x0000000511007c0c */ /* 0x000fda000bf06100 */
[----:B------:R-:W-:Y:S05]  /*06c0*/  @P0 BRA `(.L_x_4) ;  /* 0x0000000400540947 */ /* 0x000fea0003800000 */
[----:B------:R-:W0:Y:S01]  /*06d0*/  LDC.64 R20, c[0x0][0x628] ;  /* 0x00018a00ff147b82 */ /* 0x000e220000000a00 */
[----:B------:R-:W-:Y:S02]  /*06e0*/  IMAD.MOV.U32 R8, RZ, RZ, R16 ;  /* 0x000000ffff087224 */ /* 0x000fe400078e0010 */
[----:B------:R-:W-:-:S05]  /*06f0*/  IMAD.MOV.U32 R9, RZ, RZ, R17 ;  /* 0x000000ffff097224 */ /* 0x000fca00078e0011 */
[----:B------:R-:W1:Y:S08]  /*0700*/  LDC R0, c[0x0][0x630] ;  /* 0x00018c00ff007b82 */ /* 0x000e700000000800 */
[----:B------:R-:W2:Y:S01]  /*0710*/  LDC.64 R22, c[0x0][0x620] ;  /* 0x00018800ff167b82 */ /* 0x000ea20000000a00 */
[----:B0-----:R-:W-:-:S04]  /*0720*/  ISETP.NE.U32.AND P0, PT, R20, RZ, PT ;  /* 0x000000ff1400720c */ /* 0x001fc80003f05070 */
[----:B------:R-:W-:-:S13]  /*0730*/  ISETP.NE.AND.EX P0, PT, R21, RZ, PT, P0 ;  /* 0x000000ff1500720c */ /* 0x000fda0003f05300 */
[----:B-12---:R-:W-:Y:S05]  /*0740*/  @!P0 BRA `(.L_x_5) ;  /* 0x0000000000288947 */ /* 0x006fea0003800000 */
[----:B------:R-:W0:Y:S02]  /*0750*/  LDC R13, c[0x0][0x634] ;  /* 0x00018d00ff0d7b82 */ /* 0x000e240000000800 */
[----:B0-----:R-:W-:-:S05]  /*0760*/  IADD3 R13, P0, R16, R13, RZ ;  /* 0x0000000d100d7210 */ /* 0x001fca0007f1e0ff */
[----:B------:R-:W-:-:S04]  /*0770*/  IMAD.X R15, RZ, RZ, R17, P0 ;  /* 0x000000ffff0f7224 */ /* 0x000fc800000e0611 */
[----:B------:R-:W-:-:S04]  /*0780*/  IMAD.WIDE.U32 R8, R15, R20, RZ ;  /* 0x000000140f087225 */ /* 0x000fc800078e00ff */
[----:B------:R-:W-:-:S04]  /*0790*/  IMAD.WIDE.U32 R10, P0, R13, R21, R8 ;  /* 0x000000150d0a7225 */ /* 0x000fc80007800008 */
[----:B------:R-:W-:-:S04]  /*07a0*/  IMAD.WIDE.U32 R8, R13, R20, RZ ;  /* 0x000000140d087225 */ /* 0x000fc800078e00ff */
[----:B------:R-:W-:Y:S01]  /*07b0*/  IMAD.X R13, RZ, RZ, RZ, P0 ;  /* 0x000000ffff0d7224 */ /* 0x000fe200000e06ff */
[----:B------:R-:W-:Y:S01]  /*07c0*/  IADD3 RZ, P0, R9, R10, RZ ;  /* 0x0000000a09ff7210 */ /* 0x000fe20007f1e0ff */
[----:B------:R-:W-:-:S04]  /*07d0*/  IMAD.MOV.U32 R12, RZ, RZ, R11 ;  /* 0x000000ffff0c7224 */ /* 0x000fc800078e000b */
[----:B------:R-:W-:-:S08]  /*07e0*/  IMAD.WIDE.U32.X R8, R15, R21, R12, P0 ;  /* 0x000000150f087225 */ /* 0x000fd000000e040c */
.L_x_5:
[-CC-:B------:R-:W-:Y:S01]  /*07f0*/  SHF.R.U64 R99, R8, R0.reuse, R9.reuse ;  /* 0x0000000008637219 */ /* 0x180fe20000001209 */
[----:B------:R-:W0:Y:S01]  /*0800*/  LDC R12, c[0x0][0x618] ;  /* 0x00018600ff0c7b82 */ /* 0x000e220000000800 */
[----:B------:R-:W-:Y:S01]  /*0810*/  SHF.R.U32.HI R7, RZ, R0, R9 ;  /* 0x00000000ff077219 */ /* 0x000fe20000011609 */
[----:B------:R-:W-:Y:S01]  /*0820*/  ULDC UR4, c[0x0][0x150] ;  /* 0x0000540000047ab9 */ /* 0x000fe20000000800 */
[----:B------:R-:W-:Y:S02]  /*0830*/  IADD3 R11, P0, RZ, -R99, RZ ;  /* 0x80000063ff0b7210 */ /* 0x000fe40007f1e0ff */
[----:B------:R-:W-:-:S03]  /*0840*/  I2FP.F32.U32 R0, R6 ;  /* 0x0000000600007245 */ /* 0x000fc60000201000 */
[----:B------:R-:W1:Y:S01]  /*0850*/  LDC.64 R30, c[0x0][0x640] ;  /* 0x00019000ff1e7b82 */ /* 0x000e620000000a00 */
[----:B------:R-:W-:Y:S02]  /*0860*/  IMAD.X R13, RZ, RZ, ~R7, P0 ;  /* 0x000000ffff0d7224 */ /* 0x000fe400000e0e07 */
[----:B------:R-:W-:Y:S01]  /*0870*/  FMUL R0, R0, UR4 ;  /* 0x0000000400007c20 */ /* 0x000fe20008400000 */
[----:B------:R-:W-:Y:S01]  /*0880*/  IMAD.WIDE.U32 R8, R11, R22, R16 ;  /* 0x000000160b087225 */ /* 0x000fe200078e0010 */
[----:B------:R-:W-:-:S03]  /*0890*/  ULDC UR4, c[0x0][0x154] ;  /* 0x0000550000047ab9 */ /* 0x000fc60000000800 */
[----:B------:R-:W-:Y:S01]  /*08a0*/  IMAD R10, R13, R22, RZ ;  /* 0x000000160d0a7224 */ /* 0x000fe200078e02ff */
[----:B------:R-:W2:Y:S01]  /*08b0*/  LDC R7, c[0x0][0x144] ;  /* 0x00005100ff077b82 */ /* 0x000ea20000000800 */
[----:B------:R-:W3:Y:S02]  /*08c0*/  F2I.U32.TRUNC.NTZ R0, R0 ;  /* 0x0000000000007305 */ /* 0x000ee4000020f000 */
[----:B------:R-:W-:-:S04]  /*08d0*/  IMAD R11, R11, R23, R10 ;  /* 0x000000170b0b7224 */ /* 0x000fc800078e020a */
[----:B------:R-:W-:Y:S01]  /*08e0*/  IMAD.IADD R9, R9, 0x1, R11 ;  /* 0x0000000109097824 */ /* 0x000fe200078e020b */
[----:B------:R-:W4:Y:S01]  /*08f0*/  LDC R24, c[0x0][0x608] ;  /* 0x00018200ff187b82 */ /* 0x000f220000000800 */
[----:B------:R-:W-:-:S03]  /*0900*/  IMAD.MOV.U32 R11, RZ, RZ, -0x1 ;  /* 0xffffffffff0b7424 */ /* 0x000fc600078e00ff */
[-CC-:B0-----:R-:W-:Y:S02]  /*0910*/  SHF.R.U64 R22, R8, R12.reuse, R9.reuse ;  /* 0x0000000c08167219 */ /* 0x181fe40000001209 */
[----:B------:R-:W-:Y:S02]  /*0920*/  I2FP.F32.U32 R8, R5 ;  /* 0x0000000500087245 */ /* 0x000fe40000201000 */
[----:B------:R-:W0:Y:S01]  /*0930*/  LDC R28, c[0x0][0x658] ;  /* 0x00019600ff1c7b82 */ /* 0x000e220000000800 */
[----:B-1----:R-:W-:Y:S01]  /*0940*/  ISETP.NE.U32.AND P0, PT, R30, RZ, PT ;  /* 0x000000ff1e00720c */ /* 0x002fe20003f05070 */
[----:B---3--:R-:W-:Y:S02]  /*0950*/  IMAD.MOV R10, RZ, RZ, -R0 ;  /* 0x000000ffff0a7224 */ /* 0x008fe400078e0a00 */
[----:B------:R-:W-:Y:S01]  /*0960*/  FMUL R8, R8, UR4 ;  /* 0x0000000408087c20 */ /* 0x000fe20008400000 */
[----:B------:R-:W-:Y:S02]  /*0970*/  SHF.R.U32.HI R9, RZ, R12, R9 ;  /* 0x0000000cff097219 */ /* 0x000fe40000011609 */
[----:B------:R-:W-:Y:S01]  /*0980*/  ISETP.NE.AND.EX P0, PT, R31, RZ, PT, P0 ;  /* 0x000000ff1f00720c */ /* 0x000fe20003f05300 */
[----:B------:R1:W3:Y:S01]  /*0990*/  F2I.U32.TRUNC.NTZ R15, R8 ;  /* 0x00000008000f7305 */ /* 0x0002e2000020f000 */
[----:B------:R-:W1:Y:S01]  /*09a0*/  LDC R20, c[0x0][0x148] ;  /* 0x00005200ff147b82 */ /* 0x000e620000000800 */
[----:B--2---:R-:W-:-:S07]  /*09b0*/  IMAD R0, R7, R10, R6 ;  /* 0x0000000a07007224 */ /* 0x004fce00078e0206 */
[----:B------:R-:W2:Y:S01]  /*09c0*/  LDC R26, c[0x0][0x600] ;  /* 0x00018000ff1a7b82 */ /* 0x000ea20000000800 */
[-CC-:B----4-:R-:W-:Y:S02]  /*09d0*/  SHF.R.U64 R32, R22, R24.reuse, R9.reuse ;  /* 0x0000001816207219 */ /* 0x190fe40000001209 */
[----:B------:R-:W-:Y:S01]  /*09e0*/  SHF.R.U32.HI R7, RZ, R24, R9 ;  /* 0x00000018ff077219 */ /* 0x000fe20000011609 */
[----:B------:R-:W-:-:S04]  /*09f0*/  IMAD.MOV.U32 R9, RZ, RZ, 0x1 ;  /* 0x00000001ff097424 */ /* 0x000fc800078e00ff */
[----:B------:R-:W4:Y:S01]  /*0a00*/  LDC R21, c[0x0][0x648] ;  /* 0x00019200ff157b82 */ /* 0x000f220000000800 */
[-C--:B0-----:R-:W-:Y:S02]  /*0a10*/  SHF.L.U32 R6, R11, R28.reuse, RZ ;  /* 0x0000001c0b067219 */ /* 0x081fe400000006ff */
[--C-:B------:R-:W-:Y:S02]  /*0a20*/  SHF.R.U64 R24, R32, R28, R7.reuse ;  /* 0x0000001c20187219 */ /* 0x100fe40000001207 */
[----:B------:R-:W-:Y:S02]  /*0a30*/  LOP3.LUT R13, RZ, R6, RZ, 0x33, !PT ;  /* 0x00000006ff0d7212 */ /* 0x000fe400078e33ff */
[-C--:B------:R-:W-:Y:S01]  /*0a40*/  SHF.R.U32.HI R7, RZ, R28.reuse, R7 ;  /* 0x0000001cff077219 */ /* 0x080fe20000011607 */
[----:B------:R-:W0:Y:S01]  /*0a50*/  LDC R23, c[0x0][0x638] ;  /* 0x00018e00ff177b82 */ /* 0x000e220000000800 */
[----:B------:R-:W-:Y:S01]  /*0a60*/  SHF.L.U32 R12, R9, R28, RZ ;  /* 0x0000001c090c7219 */ /* 0x000fe200000006ff */
[----:B------:R-:W-:-:S06]  /*0a70*/  IMAD.MOV.U32 R6, RZ, RZ, R24 ;  /* 0x000000ffff067224 */ /* 0x000fcc00078e0018 */
[----:B------:R-:W0:Y:S01]  /*0a80*/  LDC R101, c[0x0][0x610] ;  /* 0x00018400ff657b82 */ /* 0x000e220000000800 */
[----:B-1-3--:R-:W-:Y:S05]  /*0a90*/  @!P0 BRA `(.L_x_6) ;  /* 0x0000000000288947 */ /* 0x00afea0003800000 */
[----:B------:R-:W1:Y:S02]  /*0aa0*/  LDC R11, c[0x0][0x64c] ;  /* 0x00019300ff0b7b82 */ /* 0x000e640000000800 */
[----:B-1----:R-:W-:-:S05]  /*0ab0*/  IADD3 R11, P0, R24, R11, RZ ;  /* 0x0000000b180b7210 */ /* 0x002fca0007f1e0ff */
        /* <DEDUP_REMOVED lines=8> */
.L_x_6:
[----:B----4-:R-:W-:Y:S01]  /*0b40*/  SHF.R.U64 R6, R6, R21, R7 ;  /* 0x0000001506067219 */ /* 0x010fe20000001207 */
[----:B--2---:R-:W-:Y:S01]  /*0b50*/  VIADD R7, R26, 0xffffffff ;  /* 0xffffffff1a077836 */ /* 0x004fe20000000000 */
[----:B------:R-:W-:Y:S01]  /*0b60*/  LOP3.LUT R13, R32, R13, RZ, 0xc0, !PT ;  /* 0x0000000d200d7212 */ /* 0x000fe200078ec0ff */
[----:B------:R-:W-:Y:S02]  /*0b70*/  IMAD.MOV R15, RZ, RZ, -R15 ;  /* 0x000000ffff0f7224 */ /* 0x000fe400078e0a0f */
[----:B------:R-:W-:Y:S02]  /*0b80*/  IMAD.MOV R8, RZ, RZ, -R6 ;  /* 0x000000ffff087224 */ /* 0x000fe400078e0a06 */
[----:B------:R-:W-:Y:S01]  /*0b90*/  IMAD R13, R12, R6, R13 ;  /* 0x000000060c0d7224 */ /* 0x000fe200078e020d */
[----:B------:R-:W-:Y:S01]  /*0ba0*/  LOP3.LUT R6, R22, R7, RZ, 0xc0, !PT ;  /* 0x0000000716067212 */ /* 0x000fe200078ec0ff */
[----:B------:R-:W-:Y:S02]  /*0bb0*/  @P3 IMAD R0, R20, R15, R5 ;  /* 0x0000000f14003224 */ /* 0x000fe400078e0205 */
[----:B0-----:R-:W-:-:S02]  /*0bc0*/  IMAD R5, R8, R23, R24 ;  /* 0x0000001708057224 */ /* 0x001fc400078e0218 */
[----:B------:R-:W-:Y:S02]  /*0bd0*/  IMAD R101, R13, R101, R0 ;  /* 0x000000650d657224 */ /* 0x000fe400078e0200 */
[----:B------:R-:W-:Y:S02]  /*0be0*/  IMAD R6, R5, R26, R6 ;  /* 0x0000001a05067224 */ /* 0x000fe400078e0206 */
[----:B------:R-:W-:-:S03]  /*0bf0*/  IMAD.MOV.U32 R0, RZ, RZ, 0x1 ;  /* 0x00000001ff007424 */ /* 0x000fc600078e00ff */
[----:B------:R-:W-:Y:S02]  /*0c00*/  SEL R100, R6, R101, !P3 ;  /* 0x0000006506647207 */ /* 0x000fe40005800000 */
[----:B------:R-:W-:-:S07]  /*0c10*/  SEL R101, R101, R6, !P3 ;  /* 0x0000000665657207 */ /* 0x000fce0005800000 */
.L_x_4:
[----:B------:R-:W-:-:S08]  /*0c20*/  NOP ;  /* 0x0000000000007918 */ /* 0x000fd00000000000 */
[----:B------:R-:W0:Y:S02]  /*0c30*/  USETMAXREG.TRY_ALLOC.CTAPOOL UP0, 0xe8 ;  /* 0x000000e8000079c8 */ /* 0x000e240008000600 */
[----:B0-----:R-:W-:-:S13]  /*0c40*/  PLOP3.LUT P0, PT, PT, PT, UP0, 0x80, 0x0 ;  /* 0x000000000000781c */ /* 0x001fda0003f0f008 */
[----:B------:R-:W-:Y:S05]  /*0c50*/  @!P0 BRA `(.L_x_4) ;  /* 0xfffffffc00f08947 */ /* 0x000fea000383ffff */
[----:B------:R-:W-:Y:S01]  /*0c60*/  ULDC.64 UR4, c[0x0][0x598] ;  /* 0x0001660000047ab9 */ /* 0x000fe20000000a00 */
[----:B------:R-:W-:Y:S01]  /*0c70*/  ULDC.64 UR38, c[0x0][0x208] ;  /* 0x0000820000267ab9 */ /* 0x000fe20000000a00 */
[----:B------:R-:W-:-:S04]  /*0c80*/  ISETP.NE.U32.AND P0, PT, RZ, UR4, PT ;  /* 0x00000004ff007c0c */ /* 0x000fc8000bf05070 */
[----:B------:R-:W-:-:S13]  /*0c90*/  ISETP.NE.AND.EX P0, PT, RZ, UR5, PT, P0 ;  /* 0x00000005ff007c0c */ /* 0x000fda000bf05300 */
[----:B------:R-:W-:Y:S05]  /*0ca0*/  @!P0 BRA `(.L_x_7) ;  /* 0x00000000001c8947 */ /* 0x000fea0003800000 */
[----:B------:R-:W0:Y:S02]  /*0cb0*/  LDC.64 R6, c[0x0][0x598] ;  /* 0x00016600ff067b82 */ /* 0x000e240000000a00 */
[----:B0-----:R-:W2:Y:S02]  /*0cc0*/  LDG.E.64 R6, desc[UR38][R6.64] ;  /* 0x0000002606067981 */ /* 0x001ea4000c1e1b00 */
[----:B--2---:R-:W-:-:S04]  /*0cd0*/  ISETP.NE.U32.AND P0, PT, R6, RZ, PT ;  /* 0x000000ff0600720c */ /* 0x004fc80003f05070 */
[----:B------:R-:W-:-:S13]  /*0ce0*/  ISETP.NE.AND.EX P0, PT, R7, RZ, PT, P0 ;  /* 0x000000ff0700720c */ /* 0x000fda0003f05300 */
[----:B------:R-:W-:Y:S05]  /*0cf0*/  @!P0 BRA `(.L_x_7) ;  /* 0x0000000000088947 */ /* 0x000fea0003800000 */
[----:B------:R0:W5:Y:S01]  /*0d00*/  LD.E R19, desc[UR38][R6.64] ;  /* 0x0000002606137980 */ /* 0x000162000c101900 */
[----:B------:R-:W-:Y:S05]  /*0d10*/  BRA `(.L_x_8) ;  /* 0x0000000000247947 */ /* 0x000fea0003800000 */
.L_x_7:
[----:B------:R-:W-:Y:S02]  /*0d20*/  ULDC.64 UR4, c[0x0][0x588] ;  /* 0x0001620000047ab9 */ /* 0x000fe40000000a00 */
[----:B------:R-:W-:-:S04]  /*0d30*/  ISETP.NE.U32.AND P0, PT, RZ, UR4, PT ;  /* 0x00000004ff007c0c */ /* 0x000fc8000bf05070 */
[----:B------:R-:W-:-:S13]  /*0d40*/  ISETP.NE.AND.EX P0, PT, RZ, UR5, PT, P0 ;  /* 0x00000005ff007c0c */ /* 0x000fda000bf05300 */
[----:B------:R-:W-:Y:S05]  /*0d50*/  @!P0 BRA `(.L_x_9) ;  /* 0x00000000000c8947 */ /* 0x000fea0003800000 */
[----:B------:R-:W0:Y:S02]  /*0d60*/  LDC.64 R6, c[0x0][0x588] ;  /* 0x00016200ff067b82 */ /* 0x000e240000000a00 */
[----:B0-----:R1:W5:Y:S01]  /*0d70*/  LDG.E R19, desc[UR38][R6.64] ;  /* 0x0000002606137981 */ /* 0x001362000c1e1900 */
[----:B------:R-:W-:Y:S05]  /*0d80*/  BRA `(.L_x_8) ;  /* 0x0000000000087947 */ /* 0x000fea0003800000 */
.L_x_9:
[----:B------:R-:W-:Y:S02]  /*0d90*/  ULDC UR4, c[0x0][0x580] ;  /* 0x0001600000047ab9 */ /* 0x000fe40000000800 */
[----:B------:R-:W-:-:S07]  /*0da0*/  IMAD.U32 R19, RZ, RZ, UR4 ;  /* 0x00000004ff137e24 */ /* 0x000fce000f8e00ff */
.L_x_8:
[----:B------:R-:W-:Y:S02]  /*0db0*/  ULDC.64 UR4, c[0x0][0x5a0] ;  /* 0x0001680000047ab9 */ /* 0x000fe40000000a00 */
[----:B------:R-:W-:-:S04]  /*0dc0*/  ISETP.NE.U32.AND P0, PT, RZ, UR4, PT ;  /* 0x00000004ff007c0c */ /* 0x000fc8000bf05070 */
[----:B------:R-:W-:-:S13]  /*0dd0*/  ISETP.NE.AND.EX P0, PT, RZ, UR5, PT, P0 ;  /* 0x00000005ff007c0c */ /* 0x000fda000bf05300 */
[----:B------:R-:W-:Y:S05]  /*0de0*/  @!P0 BRA `(.L_x_10) ;  /* 0x00000000001c8947 */ /* 0x000fea0003800000 */
[----:B01----:R-:W0:Y:S02]  /*0df0*/  LDC.64 R6, c[0x0][0x5a0] ;  /* 0x00016800ff067b82 */ /* 0x003e240000000a00 */
[----:B0-----:R-:W2:Y:S02]  /*0e00*/  LDG.E.64 R6, desc[UR38][R6.64] ;  /* 0x0000002606067981 */ /* 0x001ea4000c1e1b00 */
[----:B--2---:R-:W-:-:S04]  /*0e10*/  ISETP.NE.U32.AND P0, PT, R6, RZ, PT ;  /* 0x000000ff0600720c */ /* 0x004fc80003f05070 */
[----:B------:R-:W-:-:S13]  /*0e20*/  ISETP.NE.AND.EX P0, PT, R7, RZ, PT, P0 ;  /* 0x000000ff0700720c */ /* 0x000fda0003f05300 */
[----:B------:R-:W-:Y:S05]  /*0e30*/  @!P0 BRA `(.L_x_10) ;  /* 0x0000000000088947 */ /* 0x000fea0003800000 */
[----:B------:R0:W5:Y:S01]  /*0e40*/  LD.E R88, desc[UR38][R6.64] ;  /* 0x0000002606587980 */ /* 0x000162000c101900 */
[----:B------:R-:W-:Y:S05]  /*0e50*/  BRA `(.L_x_11) ;  /* 0x0000000000247947 */ /* 0x000fea0003800000 */
.L_x_10:
[----:B------:R-:W-:Y:S02]  /*0e60*/  ULDC.64 UR4, c[0x0][0x590] ;  /* 0x0001640000047ab9 */ /* 0x000fe40000000a00 */
[----:B------:R-:W-:-:S04]  /*0e70*/  ISETP.NE.U32.AND P0, PT, RZ, UR4, PT ;  /* 0x00000004ff007c0c */ /* 0x000fc8000bf05070 */
[----:B------:R-:W-:-:S13]  /*0e80*/  ISETP.NE.AND.EX P0, PT, RZ, UR5, PT, P0 ;  /* 0x00000005ff007c0c */ /* 0x000fda000bf05300 */
[----:B------:R-:W-:Y:S05]  /*0e90*/  @!P0 BRA `(.L_x_12) ;  /* 0x00000000000c8947 */ /* 0x000fea0003800000 */
[----:B------:R-:W2:Y:S02]  /*0ea0*/  LDC.64 R88, c[0x0][0x590] ;  /* 0x00016400ff587b82 */ /* 0x000ea40000000a00 */
[----:B--2---:R2:W5:Y:S01]  /*0eb0*/  LDG.E R88, desc[UR38][R88.64] ;  /* 0x0000002658587981 */ /* 0x004562000c1e1900 */
[----:B------:R-:W-:Y:S05]  /*0ec0*/  BRA `(.L_x_11) ;  /* 0x0000000000087947 */ /* 0x000fea0003800000 */
.L_x_12:
[----:B------:R-:W-:Y:S02]  /*0ed0*/  ULDC UR4, c[0x0][0x584] ;  /* 0x0001610000047ab9 */ /* 0x000fe40000000800 */
[----:B------:R-:W-:-:S07]  /*0ee0*/  IMAD.U32 R88, RZ, RZ, UR4 ;  /* 0x00000004ff587e24 */ /* 0x000fce000f8e00ff */
.L_x_11:
[----:B------:R-:W-:-:S13]  /*0ef0*/  LOP3.LUT P0, RZ, R0, 0xff, RZ, 0xc0, !PT ;  /* 0x000000ff00ff7812 */ /* 0x000fda000780c0ff */
[----:B------:R-:W-:Y:S05]  /*0f00*/  @!P0 EXIT ;  /* 0x000000000000894d */ /* 0x000fea0003800000 */
[----:B------:R-:W3:Y:S01]  /*0f10*/  LDC R90, c[0x0][0x658] ;  /* 0x00019600ff5a7b82 */ /* 0x000ee20000000800 */
[----:B------:R-:W-:Y:S01]  /*0f20*/  ULDC.64 UR6, c[0x0][0x288] ;  /* 0x0000a20000067ab9 */ /* 0x000fe20000000a00 */
[----:B------:R-:W-:Y:S01]  /*0f30*/  LOP3.LUT R14, R14, 0x1, RZ, 0xc0, !PT ;  /* 0x000000010e0e7812 */ /* 0x000fe200078ec0ff */
[----:B------:R-:W-:Y:S01]  /*0f40*/  UIADD3 UR4, UR7, 0x1f, URZ ;  /* 0x0000001f07047890 */ /* 0x000fe2000fffe03f */
[----:B------:R-:W-:Y:S01]  /*0f50*/  SHF.R.U32.HI R0, RZ, 0x2, R3 ;  /* 0x00000002ff007819 */ /* 0x000fe20000011603 */
[----:B01----:R-:W-:Y:S01]  /*0f60*/  IMAD.MOV.U32 R7, RZ, RZ, -0x1 ;  /* 0xffffffffff077424 */ /* 0x003fe200078e00ff */
[----:B------:R-:W-:Y:S01]  /*0f70*/  SHF.R.U32.HI R4, RZ, 0x1, R4 ;  /* 0x00000001ff047819 */ /* 0x000fe20000011604 */
[----:B------:R-:W-:Y:S01]  /*0f80*/  USHF.R.S32.HI UR5, URZ, 0x1f, UR4 ;  /* 0x0000001f3f057899 */ /* 0x000fe20008011404 */
[----:B------:R-:W0:Y:S01]  /*0f90*/  LDC.64 R92, c[0x0][0x5c8] ;  /* 0x00017200ff5c7b82 */ /* 0x000e220000000a00 */
[----:B------:R-:W-:Y:S01]  /*0fa0*/  IMAD.SHL.U32 R5, R14, 0x40, RZ ;  /* 0x000000400e057824 */ /* 0x000fe200078e00ff */
[----:B------:R-:W-:Y:S01]  /*0fb0*/  LOP3.LUT R0, R0, 0x7, RZ, 0xc0, !PT ;  /* 0x0000000700007812 */ /* 0x000fe200078ec0ff */
[----:B------:R-:W-:Y:S01]  /*0fc0*/  ULEA.HI UR5, UR5, UR4, URZ, 0x5 ;  /* 0x0000000405057291 */ /* 0x000fe2000f8f283f */
[----:B------:R-:W-:Y:S01]  /*0fd0*/  LOP3.LUT R23, R4, 0x30, RZ, 0xc0, !PT ;  /* 0x0000003004177812 */ /* 0x000fe200078ec0ff */
[----:B------:R-:W-:Y:S01]  /*0fe0*/  IMAD.MOV.U32 R9, RZ, RZ, 0x1 ;  /* 0x00000001ff097424 */ /* 0x000fe200078e00ff */
[--C-:B------:R-:W-:Y:S01]  /*0ff0*/  LOP3.LUT R22, R5, 0x40, R0.reuse, 0xe2, !PT ;  /* 0x0000004005167812 */ /* 0x100fe200078ee200 */
[----:B------:R-:W-:Y:S01]  /*1000*/  USHF.R.S32.HI UR43, URZ, 0x5, UR5 ;  /* 0x000000053f2b7899 */ /* 0x000fe20008011405 */
[----:B------:R-:W1:Y:S01]  /*1010*/  LDC R95, c[0x0][0x600] ;  /* 0x00018000ff5f7b82 */ /* 0x000e620000000800 */
[-C--:B------:R-:W-:Y:S01]  /*1020*/  IADD3 R5, RZ, -R23.reuse, -R0 ;  /* 0x80000017ff057210 */ /* 0x080fe20007ffe800 */
[----:B------:R-:W-:Y:S01]  /*1030*/  IMAD.U32 R6, RZ, RZ, UR6 ;  /* 0x00000006ff067e24 */ /* 0x000fe2000f8e00ff */
[C---:B--2---:R-:W-:Y:S01]  /*1040*/  LOP3.LUT R89, R3.reuse, 0x3, RZ, 0xc0, !PT ;  /* 0x0000000303597812 */ /* 0x044fe200078ec0ff */
[----:B------:R-:W-:Y:S01]  /*1050*/  UISETP.LT.AND UP0, UPT, UR43, 0x1, UPT ;  /* 0x000000012b00788c */ /* 0x000fe2000bf01270 */
[----:B------:R-:W-:Y:S01]  /*1060*/  LOP3.LUT R94, R3, 0x80, RZ, 0xc0, !PT ;  /* 0x00000080035e7812 */ /* 0x000fe200078ec0ff */
[----:B------:R-:W-:Y:S01]  /*1070*/  IMAD R5, R14, -0x40, R5 ;  /* 0xffffffc00e057824 */ /* 0x000fe200078e0205 */
[----:B------:R-:W-:Y:S01]  /*1080*/  ULDC UR4, c[0x0][0x284] ;  /* 0x0000a10000047ab9 */ /* 0x000fe20000000800 */
[-C--:B---3--:R-:W-:Y:S01]  /*1090*/  SHF.L.U32 R7, R7, R90.reuse, RZ ;  /* 0x0000005a07077219 */ /* 0x088fe200000006ff */
[----:B------:R-:W-:Y:S01]  /*10a0*/  USEL UR44, UR43, 0x1, UP0 ;  /* 0x000000012b2c7887 */ /* 0x000fe20008000000 */
[----:B------:R-:W-:Y:S01]  /*10b0*/  LOP3.LUT R22, R22, R23, RZ, 0xfc, !PT ;  /* 0x0000001716167212 */ /* 0x000fe200078efcff */
[----:B------:R-:W-:Y:S01]  /*10c0*/  IMAD R89, R89, -0x2, R6 ;  /* 0xfffffffe59597824 */ /* 0x000fe200078e0206 */
[----:B------:R-:W-:Y:S01]  /*10d0*/  SHF.L.U32 R90, R9, R90, RZ ;  /* 0x0000005a095a7219 */ /* 0x000fe200000006ff */
[----:B------:R-:W-:Y:S01]  /*10e0*/  VIADD R97, R5, UR4 ;  /* 0x0000000405617c36 */ /* 0x000fe20008000000 */
[----:B------:R-:W-:Y:S01]  /*10f0*/  LOP3.LUT R98, R18, 0x1, RZ, 0xfc, !PT ;  /* 0x0000000112627812 */ /* 0x000fe200078efcff */
[----:B------:R-:W-:Y:S01]  /*1100*/  IMAD.MOV.U32 R23, RZ, RZ, RZ ;  /* 0x000000ffff177224 */ /* 0x000fe200078e00ff */
[C---:B0-----:R-:W-:Y:S01]  /*1110*/  SHF.L.U64.HI R91, R92.reuse, 0x3, R93 ;  /* 0x000000035c5b7819 */ /* 0x041fe2000001025d */
[----:B------:R-:W-:Y:S01]  /*1120*/  IMAD.SHL.U32 R92, R92, 0x8, RZ ;  /* 0x000000085c5c7824 */ /* 0x000fe200078e00ff */
[----:B------:R-:W-:Y:S01]  /*1130*/  SHF.R.U32.HI R94, RZ, 0x7, R94 ;  /* 0x00000007ff5e7819 */ /* 0x000fe2000001165e */
[----:B------:R-:W-:Y:S01]  /*1140*/  IMAD.SHL.U32 R93, R3, 0x2, RZ ;  /* 0x00000002035d7824 */ /* 0x000fe200078e00ff */
[----:B------:R-:W-:Y:S01]  /*1150*/  LOP3.LUT R96, RZ, R7, RZ, 0x33, !PT ;  /* 0x00000007ff607212 */ /* 0x000fe200078e33ff */
[----:B------:R-:W-:Y:S01]  /*1160*/  UIADD3 UR44, UR43, -UR44, URZ ;  /* 0x8000002c2b2c7290 */ /* 0x000fe2000fffe03f */
[----:B------:R-:W-:Y:S01]  /*1170*/  UMOV UR40, URZ ;  /* 0x0000003f00287c82 */ /* 0x000fe20008000000 */
[----:B-1----:R-:W-:Y:S01]  /*1180*/  VIADD R95, R95, 0xffffffff ;  /* 0xffffffff5f5f7836 */ /* 0x002fe20000000000 */
[----:B------:R-:W-:-:S09]  /*1190*/  UMOV UR41, URZ ;  /* 0x0000003f00297c82 */ /* 0x000fd20008000000 */
.L_x_158:
[----:B0-----:R-:W0:Y:S01]  /*11a0*/  SHFL.IDX PT, R0, R94, RZ, 0x1f ;  /* 0x00001fff5e007589 */ /* 0x001e2200000e0000 */
[----:B-1----:R-:W1:Y:S01]  /*11b0*/  S2UR UR7, SR_CgaCtaId ;  /* 0x00000000000779c3 */ /* 0x002e620000008800 */
[----:B------:R-:W-:Y:S01]  /*11c0*/  UMOV UR6, 0x400 ;  /* 0x0000040000067882 */ /* 0x000fe20000000000 */
[----:B0-----:R-:W-:Y:S01]  /*11d0*/  R2UR UR4, R0 ;  /* 0x00000000000472ca */ /* 0x001fe200000e0000 */
[----:B-1----:R-:W-:-:S12]  /*11e0*/  ULEA UR46, UR7, UR6, 0x18 ;  /* 0x00000006072e7291 */ /* 0x002fd8000f8ec03f */
[----:B------:R-:W-:-:S04]  /*11f0*/  ULEA.HI UR5, UR4, UR4, URZ, 0x1 ;  /* 0x0000000404057291 */ /* 0x000fc8000f8f083f */
[----:B------:R-:W-:-:S04]  /*1200*/  ULOP3.LUT UR5, UR5, 0x7fffe, URZ, 0xc0, !UPT ;  /* 0x0007fffe05057892 */ /* 0x000fc8000f8ec03f */
[----:B------:R-:W-:-:S03]  /*1210*/  UIADD3 UR5, UR4, -UR5, URZ ;  /* 0x8000000504057290 */ /* 0x000fc6000fffe03f */
[----:B------:R-:W-:Y:S01]  /*1220*/  ULDC UR4, c[0x0][0x28c] ;  /* 0x0000a30000047ab9 */ /* 0x000fe20000000800 */
[----:B------:R-:W-:Y:S01]  /*1230*/  ULEA UR5, UR5, UR46, 0xd ;  /* 0x0000002e05057291 */ /* 0x000fe2000f8e683f */
[----:B------:R-:W-:-:S03]  /*1240*/  ISETP.LT.AND P0, PT, RZ, UR4, PT ;  /* 0x00000004ff007c0c */ /* 0x000fc6000bf01270 */
[----:B------:R-:W-:-:S04]  /*1250*/  UIADD3 UR5, UR5, 0x100, URZ ;  /* 0x0000010005057890 */ /* 0x000fc8000fffe03f */
[----:B------:R-:W-:-:S04]  /*1260*/  USHF.R.U32.HI UR5, URZ, 0x4, UR5 ;  /* 0x000000043f057899 */ /* 0x000fc80008011605 */
[----:B------:R-:W-:-:S04]  /*1270*/  ULOP3.LUT UR5, UR5, 0x3fff, URZ, 0xc0, !UPT ;  /* 0x00003fff05057892 */ /* 0x000fc8000f8ec03f */
[----:B------:R-:W-:Y:S01]  /*1280*/  ULOP3.LUT UR45, UR5, 0x10000, URZ, 0xfc, !UPT ;  /* 0x00010000052d7892 */ /* 0x000fe2000f8efc3f */
[----:B---345:R-:W-:Y:S11]  /*1290*/  @P0 BRA `(.L_x_13) ;  /* 0x0000000000400947 */ /* 0x038ff60003800000 */
[----:B------:R-:W-:Y:S01]  /*12a0*/  MOV R0, 0x0 ;  /* 0x0000000000007802 */ /* 0x000fe20000000f00 */
[----:B------:R-:W-:Y:S01]  /*12b0*/  ULDC.64 UR4, c[0x4][0x68] ;  /* 0x01001a0000047ab9 */ /* 0x000fe20000000a00 */
[----:B------:R-:W-:Y:S01]  /*12c0*/  ULDC.64 UR6, c[0x4][0x8] ;  /* 0x0100020000067ab9 */ /* 0x000fe20000000a00 */
[----:B------:R-:W-:Y:S01]  /*12d0*/  IMAD.U32 R4, RZ, RZ, UR4 ;  /* 0x00000004ff047e24 */ /* 0x000fe2000f8e00ff */
[----:B------:R0:W1:Y:S01]  /*12e0*/  LDC.64 R14, c[0x4][R0] ;  /* 0x01000000000e7b82 */ /* 0x0000620000000a00 */
[----:B------:R-:W-:Y:S01]  /*12f0*/  IMAD.U32 R5, RZ, RZ, UR5 ;  /* 0x00000005ff057e24 */ /* 0x000fe2000f8e00ff */
[----:B------:R-:W-:Y:S01]  /*1300*/  ULDC.64 UR4, c[0x4][0x70] ;  /* 0x01001c0000047ab9 */ /* 0x000fe20000000a00 */
[----:B------:R-:W-:Y:S02]  /*1310*/  IMAD.U32 R10, RZ, RZ, UR6 ;  /* 0x00000006ff0a7e24 */ /* 0x000fe4000f8e00ff */
[----:B------:R-:W-:Y:S02]  /*1320*/  IMAD.U32 R6, RZ, RZ, UR4 ;  /* 0x00000004ff067e24 */ /* 0x000fe4000f8e00ff */
[----:B------:R-:W-:-:S02]  /*1330*/  IMAD.U32 R7, RZ, RZ, UR5 ;  /* 0x00000005ff077e24 */ /* 0x000fc4000f8e00ff */
[----:B------:R-:W-:Y:S02]  /*1340*/  IMAD.U32 R11, RZ, RZ, UR7 ;  /* 0x00000007ff0b7e24 */ /* 0x000fe4000f8e00ff */
[----:B------:R-:W-:Y:S02]  /*1350*/  IMAD.MOV.U32 R8, RZ, RZ, 0x1e1 ;  /* 0x000001e1ff087424 */ /* 0x000fe400078e00ff */
[----:B------:R-:W-:Y:S02]  /*1360*/  IMAD.MOV.U32 R12, RZ, RZ, 0x1 ;  /* 0x00000001ff0c7424 */ /* 0x000fe400078e00ff */
[----:B0-----:R-:W-:-:S07]  /*1370*/  IMAD.MOV.U32 R13, RZ, RZ, RZ ;  /* 0x000000ffff0d7224 */ /* 0x001fce00078e00ff */
[----:B------:R-:W-:-:S07]  /*1380*/  LEPC R20, `(.L_x_13) ;  /* 0x000000001014794e */ /* 0x000fce0000000000 */
[----:B-1---5:R-:W-:Y:S05]  /*1390*/  CALL.ABS.NOINC R14 ;  /* 0x000000000e007343 */ /* 0x022fea0003c00000 */
.L_x_13:
[----:B------:R-:W-:-:S13]  /*13a0*/  ISETP.NE.AND P0, PT, R98, 0x3, PT ;  /* 0x000000036200780c */ /* 0x000fda0003f05270 */
[----:B------:R-:W-:Y:S05]  /*13b0*/  @!P0 BRA `(.L_x_14) ;  /* 0x0000000000048947 */ /* 0x000fea0003800000 */
[----:B------:R-:W-:Y:S01]  /*13c0*/  BPT.TRAP 0x1 ;  /* 0x000000040000795c */ /* 0x000fe20000300000 */
.L_x_14:
[----:B------:R-:W-:Y:S02]  /*13d0*/  IMAD.U32 R3, RZ, RZ, UR41 ;  /* 0x00000029ff037e24 */ /* 0x000fe4000f8e00ff */
[----:B------:R-:W-:-:S03]  /*13e0*/  IMAD.U32 R0, RZ, RZ, UR40 ;  /* 0x00000028ff007e24 */ /* 0x000fc6000f8e00ff */
[----:B------:R-:W-:Y:S02]  /*13f0*/  LEA R3, R3, UR46, 0x3 ;  /* 0x0000002e03037c11 */ /* 0x000fe4000f8e18ff */
[----:B------:R-:W-:-:S04]  /*1400*/  SHF.L.U32 R0, R0, 0x1f, RZ ;  /* 0x0000001f00007819 */ /* 0x000fc800000006ff */
[----:B------:R0:W1:Y:S01]  /*1410*/  SYNCS.PHASECHK.TRANS64.TRYWAIT P1, [R3+URZ], R0 ;  /* 0x00000000030075a7 */ /* 0x000062000802017f */
[----:B------:R-:W-:Y:S05]  /*1420*/  @!P0 BRA `(.L_x_15) ;  /* 0x0000000000048947 */ /* 0x000fea0003800000 */
[----:B------:R-:W-:Y:S01]  /*1430*/  BPT.TRAP 0x1 ;  /* 0x000000040000795c */ /* 0x000fe20000300000 */
.L_x_15:
[----:B------:R-:W-:-:S05]  /*1440*/  IMAD.U32 R4, RZ, RZ, UR44 ;  /* 0x0000002cff047e24 */ /* 0x000fca000f8e00ff */
[----:B------:R-:W-:Y:S01]  /*1450*/  ISETP.GE.AND P2, PT, R4, 0x1, PT ;  /* 0x000000010400780c */ /* 0x000fe20003f46270 */
[----:B-1----:R-:W-:-:S12]  /*1460*/  @P1 BRA `(.L_x_16) ;  /* 0x0000000000081947 */ /* 0x002fd80003800000 */
[----:B------:R-:W1:Y:S02]  /*1470*/  SYNCS.PHASECHK.TRANS64.TRYWAIT P1, [R3+URZ], R0 ;  /* 0x00000000030075a7 */ /* 0x000e64000802017f */
[----:B-1----:R-:W-:Y:S05]  /*1480*/  @!P1 BRA `(.L_x_17) ;  /* 0x0000006400509947 */ /* 0x002fea0003800000 */
.L_x_16:
[----:B------:R-:W-:Y:S05]  /*1490*/  WARPSYNC.ALL ;  /* 0x0000000000007948 */ /* 0x000fea0003800000 */
[----:B------:R-:W-:Y:S01]  /*14a0*/  UIADD3 UR4, UR46, 0xc100, URZ ;  /* 0x0000c1002e047890 */ /* 0x000fe2000fffe03f */
[----:B------:R-:W-:Y:S01]  /*14b0*/  WARPGROUP.ARRIVE ;  /* 0x00000000000079c5 */ /* 0x000fe20000000000 */
[----:B------:R-:W-:Y:S02]  /*14c0*/  ULEA UR5, UR41, UR45, 0xa ;  /* 0x0000002d29057291 */ /* 0x000fe4000f8e503f */
[----:B------:R-:W-:Y:S01]  /*14d0*/  USHF.R.U32.HI UR4, URZ, 0x4, UR4 ;  /* 0x000000043f047899 */ /* 0x000fe20008011604 */
[----:B------:R-:W-:Y:S01]  /*14e0*/  UMOV UR9, 0x40000040 ;  /* 0x4000004000097882 */ /* 0x000fe20000000000 */
[----:B------:R-:W-:-:S02]  /*14f0*/  UMOV UR11, 0x40000040 ;  /* 0x40000040000b7882 */ /* 0x000fc40000000000 */
[----:B------:R-:W-:Y:S01]  /*1500*/  ULOP3.LUT UR4, UR4, 0x3fff, URZ, 0xc0, !UPT ;  /* 0x00003fff04047892 */ /* 0x000fe2000f8ec03f */
[----:B------:R-:W-:-:S03]  /*1510*/  UMOV UR8, UR5 ;  /* 0x0000000500087c82 */ /* 0x000fc60008000000 */
[----:B------:R-:W-:-:S04]  /*1520*/  ULOP3.LUT UR4, UR4, 0x10000, URZ, 0xfc, !UPT ;  /* 0x0001000004047892 */ /* 0x000fc8000f8efc3f */
[----:B------:R-:W-:-:S07]  /*1530*/  ULEA UR6, UR41, UR4, 0xa ;  /* 0x0000000429067291 */ /* 0x000fce000f8e503f */
[----:B------:R-:W-:Y:S02]  /*1540*/  UMOV UR10, UR6 ;  /* 0x00000006000a7c82 */ /* 0x000fe40008000000 */
[----:B------:R-:W-:Y:S01]  /*1550*/  HGMMA.64x128x8.F32.TF32 R24, gdesc[UR8], RZ, !UPT, gsb0 ;  /* 0x05e00000081879f0 */ /* 0x000fe2000c0028ff */
[----:B------:R-:W-:Y:S02]  /*1560*/  UIADD3 UR8, UR5, 0x2, URZ ;  /* 0x0000000205087890 */ /* 0x000fe4000fffe03f */
[----:B------:R-:W-:Y:S01]  /*1570*/  UIADD3 UR10, UR6, 0x2, URZ ;  /* 0x00000002060a7890 */ /* 0x000fe2000fffe03f */
[----:B------:R-:W-:Y:S01]  /*1580*/  UMOV UR9, 0x40000040 ;  /* 0x4000004000097882 */ /* 0x000fe20000000000 */
[----:B------:R-:W-:Y:S01]  /*1590*/  UMOV UR11, 0x40000040 ;  /* 0x40000040000b7882 */ /* 0x000fe20000000000 */
[----:B------:R-:W-:Y:S02]  /*15a0*/  WARPGROUP.DEPBAR.LE gsb0, 0x0 ;  /* 0x00008000000079c5 */ /* 0x000fe40000010000 */
[----:B------:R-:W-:-:S06]  /*15b0*/  WARPGROUP.ARRIVE ;  /* 0x00000000000079c5 */ /* 0x000fcc0000000000 */
[----:B------:R-:W-:Y:S01]  /*15c0*/  HGMMA.64x128x8.F32.TF32 R24, gdesc[UR8], R24, gsb0 ;  /* 0x05e00000081879f0 */ /* 0x000fe20008002818 */
        /* <DEDUP_REMOVED lines=13> */
[----:B------:R-:W-:Y:S03]  /*16a0*/  HGMMA.64x128x8.F32.TF32 R24, gdesc[UR8], R24, gsb0 ;  /* 0x05e00000081879f0 */ /* 0x000fe60008002818 */
[----:B------:R-:W-:Y:S02]  /*16b0*/  WARPGROUP.DEPBAR.LE gsb0, 0x0 ;  /* 0x00008000000079c5 */ /* 0x000fe40000010000 */
[----:B------:R-:W-:Y:S05]  /*16c0*/  @!P2 BRA `(.L_x_18) ;  /* 0x00000004001ca947 */ /* 0x000fea0003800000 */
[----:B------:R-:W-:Y:S01]  /*16d0*/  UIADD3 UR5, UR41, 0x1, URZ ;  /* 0x0000000129057890 */ /* 0x000fe2000fffe03f */
[----:B01----:R-:W-:-:S03]  /*16e0*/  IMAD.U32 R0, RZ, RZ, UR44 ;  /* 0x0000002cff007e24 */ /* 0x003fc6000f8e00ff */
[----:B------:R-:W-:-:S04]  /*16f0*/  UISETP.NE.AND UP0, UPT, UR5, 0x3, UPT ;  /* 0x000000030500788c */ /* 0x000fc8000bf05270 */
[----:B------:R-:W-:Y:S02]  /*1700*/  USEL UR6, URZ, 0x1, UP0 ;  /* 0x000000013f067887 */ /* 0x000fe40008000000 */
[----:B------:R-:W-:Y:S02]  /*1710*/  USEL UR5, UR5, URZ, UP0 ;  /* 0x0000003f05057287 */ /* 0x000fe40008000000 */
[----:B------:R-:W-:-:S06]  /*1720*/  ULOP3.LUT UR6, UR40, UR6, URZ, 0x3c, !UPT ;  /* 0x0000000628067292 */ /* 0x000fcc000f8e3c3f */
[----:B------:R-:W-:Y:S01]  /*1730*/  IMAD.U32 R5, RZ, RZ, UR6 ;  /* 0x00000006ff057e24 */ /* 0x000fe2000f8e00ff */
[----:B------:R-:W-:-:S06]  /*1740*/  UMOV UR6, UR41 ;  /* 0x0000002900067c82 */ /* 0x000fcc0008000000 */
.L_x_25:
[----:B01----:R-:W-:Y:S05]  /*1750*/  @!P0 BRA `(.L_x_19) ;  /* 0x0000000000048947 */ /* 0x003fea0003800000 */
[----:B------:R-:W-:Y:S01]  /*1760*/  BPT.TRAP 0x1 ;  /* 0x000000040000795c */ /* 0x000fe20000300000 */
.L_x_19:
[----:B------:R-:W0:Y:S01]  /*1770*/  S2UR UR8, SR_CgaCtaId ;  /* 0x00000000000879c3 */ /* 0x000e220000008800 */
[----:B------:R-:W-:Y:S01]  /*1780*/  UMOV UR7, 0x400 ;  /* 0x0000040000077882 */ /* 0x000fe20000000000 */
[----:B------:R-:W-:Y:S01]  /*1790*/  SHF.L.U32 R3, R5, 0x1f, RZ ;  /* 0x0000001f05037819 */ /* 0x000fe200000006ff */
[----:B0-----:R-:W-:-:S04]  /*17a0*/  ULEA UR13, UR8, UR7, 0x18 ;  /* 0x00000007080d7291 */ /* 0x001fc8000f8ec03f */
[----:B------:R-:W-:-:S09]  /*17b0*/  ULEA UR7, UR5, UR13, 0x3 ;  /* 0x0000000d05077291 */ /* 0x000fd2000f8e183f */
[----:B------:R0:W1:Y:S01]  /*17c0*/  SYNCS.PHASECHK.TRANS64.TRYWAIT P1, [UR7], R3 ;  /* 0x00000003ff0075a7 */ /* 0x0000620008020147 */
[----:B------:R-:W-:Y:S05]  /*17d0*/  @!P0 BRA `(.L_x_20) ;  /* 0x0000000000048947 */ /* 0x000fea0003800000 */
[----:B------:R-:W-:Y:S01]  /*17e0*/  BPT.TRAP 0x1 ;  /* 0x000000040000795c */ /* 0x000fe20000300000 */
.L_x_20:
[----:B-1----:R-:W-:Y:S05]  /*17f0*/  @P1 BRA `(.L_x_21) ;  /* 0x0000000000081947 */ /* 0x002fea0003800000 */
[----:B------:R-:W1:Y:S02]  /*1800*/  SYNCS.PHASECHK.TRANS64.TRYWAIT P1, [UR7], R3 ;  /* 0x00000003ff0075a7 */ /* 0x000e640008020147 */
[----:B-1----:R-:W-:Y:S05]  /*1810*/  @!P1 BRA `(.L_x_22) ;  /* 0x0000006000809947 */ /* 0x002fea0003800000 */
.L_x_21:
[----:B------:R-:W-:Y:S01]  /*1820*/  ULEA UR7, UR5, UR45, 0xa ;  /* 0x0000002d05077291 */ /* 0x000fe2000f8e503f */
[----:B------:R-:W-:Y:S01]  /*1830*/  WARPGROUP.ARRIVE ;  /* 0x00000000000079c5 */ /* 0x000fe20000000000 */
[----:B------:R-:W-:Y:S01]  /*1840*/  ULEA UR12, UR5, UR4, 0xa ;  /* 0x00000004050c7291 */ /* 0x000fe2000f8e503f */
[----:B------:R-:W-:Y:S01]  /*1850*/  UMOV UR9, 0x40000040 ;  /* 0x4000004000097882 */ /* 0x000fe20000000000 */
[----:B------:R-:W-:-:S03]  /*1860*/  UMOV UR11, 0x40000040 ;  /* 0x40000040000b7882 */ /* 0x000fc60000000000 */
[----:B------:R-:W-:Y:S02]  /*1870*/  UMOV UR8, UR7 ;  /* 0x0000000700087c82 */ /* 0x000fe40008000000 */
[----:B------:R-:W-:Y:S02]  /*1880*/  UMOV UR10, UR12 ;  /* 0x0000000c000a7c82 */ /* 0x000fe40008000000 */
[----:B------:R-:W-:Y:S01]  /*1890*/  HGMMA.64x128x8.F32.TF32 R24, gdesc[UR8], R24, gsb0 ;  /* 0x05e00000081879f0 */ /* 0x000fe20008002818 */
[----:B------:R-:W-:Y:S02]  /*18a0*/  UIADD3 UR8, UR7, 0x2, URZ ;  /* 0x0000000207087890 */ /* 0x000fe4000fffe03f */
[----:B------:R-:W-:Y:S01]  /*18b0*/  UIADD3 UR10, UR12, 0x2, URZ ;  /* 0x000000020c0a7890 */ /* 0x000fe2000fffe03f */
[----:B------:R-:W-:Y:S01]  /*18c0*/  UMOV UR9, 0x40000040 ;  /* 0x4000004000097882 */ /* 0x000fe20000000000 */
[----:B------:R-:W-:Y:S01]  /*18d0*/  UMOV UR11, 0x40000040 ;  /* 0x40000040000b7882 */ /* 0x000fe20000000000 */
[----:B------:R-:W-:-:S02]  /*18e0*/  WARPGROUP.DEPBAR.LE gsb0, 0x0 ;  /* 0x00008000000079c5 */ /* 0x000fc40000010000 */
        /* <DEDUP_REMOVED lines=18> */
[----:B------:R-:W-:Y:S01]  /*1a10*/  BPT.TRAP 0x1 ;  /* 0x000000040000795c */ /* 0x000fe20000300000 */
.L_x_23:
[----:B------:R-:W-:Y:S01]  /*1a20*/  ULEA UR7, UR6, UR13, 0x3 ;  /* 0x0000000d06077291 */ /* 0x000fe2000f8e183f */
[----:B------:R-:W-:-:S03]  /*1a30*/  ISETP.GT.U32.AND P1, PT, R18, 0x1, PT ;  /* 0x000000011200780c */ /* 0x000fc60003f24070 */
[----:B------:R-:W-:-:S04]  /*1a40*/  UIADD3 UR7, UR7, 0x18, URZ ;  /* 0x0000001807077890 */ /* 0x000fc8000fffe03f */
[----:B------:R-:W-:-:S09]  /*1a50*/  UPRMT UR7, URZ, 0x654, UR7 ;  /* 0x000006543f077896 */ /* 0x000fd20008000007 */
[----:B------:R-:W-:Y:S01]  /*1a60*/  SYNCS.ARRIVE.TRANS64.RED.A1T0 RZ, [UR7], RZ ;  /* 0x000000ffffff79a7 */ /* 0x000fe20008100407 */
[----:B------:R-:W-:Y:S05]  /*1a70*/  @P1 BRA `(.L_x_24) ;  /* 0x0000000000041947 */ /* 0x000fea0003800000 */
[----:B------:R-:W-:Y:S01]  /*1a80*/  BPT.TRAP 0x1 ;  /* 0x000000040000795c */ /* 0x000fe20000300000 */
.L_x_24:
[----:B------:R-:W-:Y:S01]  /*1a90*/  UIADD3 UR5, UR5, 0x1, URZ ;  /* 0x0000000105057890 */ /* 0x000fe2000fffe03f */
[C---:B------:R-:W-:Y:S01]  /*1aa0*/  ISETP.GT.AND P1, PT, R0.reuse, 0x1, PT ;  /* 0x000000010000780c */ /* 0x040fe20003f24270 */
[----:B------:R-:W-:Y:S01]  /*1ab0*/  UIADD3 UR6, UR6, 0x1, URZ ;  /* 0x0000000106067890 */ /* 0x000fe2000fffe03f */
[----:B------:R-:W-:Y:S01]  /*1ac0*/  VIADD R0, R0, 0xffffffff ;  /* 0xffffffff00007836 */ /* 0x000fe20000000000 */
[----:B------:R-:W-:Y:S02]  /*1ad0*/  UISETP.NE.AND UP0, UPT, UR5, 0x3, UPT ;  /* 0x000000030500788c */ /* 0x000fe4000bf05270 */
[----:B------:R-:W-:Y:S02]  /*1ae0*/  UISETP.NE.AND UP1, UPT, UR6, 0x3, UPT ;  /* 0x000000030600788c */ /* 0x000fe4000bf25270 */
[----:B------:R-:W-:Y:S02]  /*1af0*/  USEL UR7, URZ, 0x1, UP0 ;  /* 0x000000013f077887 */ /* 0x000fe40008000000 */
[----:B------:R-:W-:-:S02]  /*1b00*/  USEL UR5, UR5, URZ, UP0 ;  /* 0x0000003f05057287 */ /* 0x000fc40008000000 */
[----:B------:R-:W-:Y:S02]  /*1b10*/  USEL UR6, UR6, URZ, UP1 ;  /* 0x0000003f06067287 */ /* 0x000fe40008800000 */
[----:B------:R-:W-:Y:S01]  /*1b20*/  LOP3.LUT R5, R5, UR7, RZ, 0x3c, !PT ;  /* 0x0000000705057c12 */ /* 0x000fe2000f8e3cff */
[----:B------:R-:W-:Y:S09]  /*1b30*/  @P1 BRA `(.L_x_25) ;  /* 0xfffffffc00041947 */ /* 0x000ff2000383ffff */
.L_x_18:
[----:B01----:R-:W0:Y:S02]  /*1b40*/  LDC R0, c[0x0][0x28c] ;  /* 0x0000a300ff007b82 */ /* 0x003e240000000800 */
[----:B0-----:R-:W-:-:S13]  /*1b50*/  ISETP.GE.AND P1, PT, R0, 0x1, PT ;  /* 0x000000010000780c */ /* 0x001fda0003f26270 */
[----:B------:R-:W-:Y:S05]  /*1b60*/  @!P1 BRA `(.L_x_26) ;  /* 0x0000000000409947 */ /* 0x000fea0003800000 */
[----:B------:R-:W-:Y:S05]  /*1b70*/  @!P0 BRA `(.L_x_27) ;  /* 0x0000000000048947 */ /* 0x000fea0003800000 */
[----:B------:R-:W-:Y:S01]  /*1b80*/  BPT.TRAP 0x1 ;  /* 0x000000040000795c */ /* 0x000fe20000300000 */
.L_x_27:
[----:B------:R-:W0:Y:S01]  /*1b90*/  S2UR UR7, SR_CgaCtaId ;  /* 0x00000000000779c3 */ /* 0x000e220000008800 */
[----:B------:R-:W-:Y:S01]  /*1ba0*/  UIADD3 UR6, UR44, UR41, URZ ;  /* 0x000000292c067290 */ /* 0x000fe2000fffe03f */
[----:B------:R-:W-:-:S03]  /*1bb0*/  ISETP.GT.U32.AND P0, PT, R18, 0x1, PT ;  /* 0x000000011200780c */ /* 0x000fc60003f04070 */
[----:B------:R-:W-:-:S04]  /*1bc0*/  UIMAD.WIDE.U32 UR4, UR6, -0x55555555, URZ ;  /* 0xaaaaaaab060478a5 */ /* 0x000fc8000f8e003f */
[----:B------:R-:W-:-:S03]  /*1bd0*/  USHF.R.U32.HI UR4, URZ, 0x1, UR5 ;  /* 0x000000013f047899 */ /* 0x000fc60008011605 */
[----:B------:R-:W-:Y:S01]  /*1be0*/  UMOV UR5, 0x400 ;  /* 0x0000040000057882 */ /* 0x000fe20000000000 */
[----:B------:R-:W-:Y:S02]  /*1bf0*/  UIMAD UR6, UR4, -0x3, UR6 ;  /* 0xfffffffd040678a4 */ /* 0x000fe4000f8e0206 */
[----:B0-----:R-:W-:-:S04]  /*1c00*/  ULEA UR5, UR7, UR5, 0x18 ;  /* 0x0000000507057291 */ /* 0x001fc8000f8ec03f */
[----:B------:R-:W-:-:S04]  /*1c10*/  ULEA UR6, UR6, UR5, 0x3 ;  /* 0x0000000506067291 */ /* 0x000fc8000f8e183f */
[----:B------:R-:W-:-:S04]  /*1c20*/  UIADD3 UR6, UR6, 0x18, URZ ;  /* 0x0000001806067890 */ /* 0x000fc8000fffe03f */
[----:B------:R-:W-:-:S09]  /*1c30*/  UPRMT UR6, URZ, 0x654, UR6 ;  /* 0x000006543f067896 */ /* 0x000fd20008000006 */
[----:B------:R-:W-:Y:S01]  /*1c40*/  SYNCS.ARRIVE.TRANS64.RED.A1T0 RZ, [UR6], RZ ;  /* 0x000000ffffff79a7 */ /* 0x000fe20008100406 */
[----:B------:R-:W-:Y:S05]  /*1c50*/  @P0 BRA `(.L_x_26) ;  /* 0x0000000000040947 */ /* 0x000fea0003800000 */
[----:B------:R-:W-:Y:S01]  /*1c60*/  BPT.TRAP 0x1 ;  /* 0x000000040000795c */ /* 0x000fe20000300000 */
.L_x_26:
[----:B------:R-:W-:Y:S01]  /*1c70*/  IMAD.SHL.U32 R6, R100, 0x80, RZ ;  /* 0x0000008064067824 */ /* 0x000fe200078e00ff */
[----:B------:R-:W-:Y:S01]  /*1c80*/  UIADD3 UR41, UR43, UR41, URZ ;  /* 0x000000292b297290 */ /* 0x000fe2000fffe03f */
[----:B------:R-:W-:Y:S01]  /*1c90*/  SHF.R.S32.HI R11, RZ, 0x1f, R99 ;  /* 0x0000001fff0b7819 */ /* 0x000fe20000011463 */
[----:B------:R-:W-:Y:S01]  /*1ca0*/  UISETP.GE.U32.AND UP1, UPT, UR43, 0x3, UPT ;  /* 0x000000032b00788c */ /* 0x000fe2000bf26070 */
[----:B------:R-:W-:Y:S01]  /*1cb0*/  IMAD.SHL.U32 R10, R101, 0x80, RZ ;  /* 0x00000080650a7824 */ /* 0x000fe200078e00ff */
[----:B------:R-:W-:Y:S01]  /*1cc0*/  ULDC UR7, c[0x0][0x288] ;  /* 0x0000a20000077ab9 */ /* 0x000fe20000000800 */
[C---:B------:R-:W-:Y:S01]  /*1cd0*/  LOP3.LUT R8, R6.reuse, 0x6, R93, 0xf8, !PT ;  /* 0x0000000606087812 */ /* 0x040fe200078ef85d */
[----:B------:R-:W-:Y:S01]  /*1ce0*/  UISETP.GT.U32.AND UP0, UPT, UR41, 0x2, UPT ;  /* 0x000000022900788c */ /* 0x000fe2000bf04070 */
[----:B------:R-:W-:Y:S01]  /*1cf0*/  ISETP.GE.AND P0, PT, R6, UR7, PT ;  /* 0x0000000706007c0c */ /* 0x000fe2000bf06270 */
[----:B------:R-:W-:Y:S01]  /*1d00*/  ULDC.64 UR4, c[0x0][0x5d0] ;  /* 0x0001740000047ab9 */ /* 0x000fe20000000a00 */
[--C-:B------:R-:W-:Y:S01]  /*1d10*/  SHF.R.S32.HI R9, RZ, 0x1f, R8.reuse ;  /* 0x0000001fff097819 */ /* 0x100fe20000011408 */
[----:B------:R-:W-:Y:S01]  /*1d20*/  ULDC UR10, c[0x0][0x284] ;  /* 0x0000a100000a7ab9 */ /* 0x000fe20000000800 */
[----:B------:R-:W-:Y:S01]  /*1d30*/  IMAD R0, R11, UR4, RZ ;  /* 0x000000040b007c24 */ /* 0x000fe2000f8e02ff */
[----:B------:R-:W-:Y:S01]  /*1d40*/  UISETP.LT.U32.AND UP0, UPT, UR43, 0x3, UP0 ;  /* 0x000000032b00788c */ /* 0x000fe20008701070 */
[----:B------:R-:W-:Y:S01]  /*1d50*/  ISETP.GE.OR P0, PT, R10, UR10, P0 ;  /* 0x0000000a0a007c0c */ /* 0x000fe20008706670 */
[----:B------:R-:W-:Y:S01]  /*1d60*/  IMAD.WIDE.U32 R4, R99, UR4, R8 ;  /* 0x0000000463047c25 */ /* 0x000fe2000f8e0008 */
[----:B------:R-:W-:Y:S01]  /*1d70*/  ULDC.64 UR8, c[0x0][0x5c8] ;  /* 0x0001720000087ab9 */ /* 0x000fe20000000a00 */
[----:B------:R-:W-:-:S02]  /*1d80*/  USEL UR6, URZ, 0x1, !UP0 ;  /* 0x000000013f067887 */ /* 0x000fc4000c000000 */
[----:B------:R-:W-:Y:S01]  /*1d90*/  IMAD R3, R99, UR5, R0 ;  /* 0x0000000563037c24 */ /* 0x000fe2000f8e0200 */
[----:B------:R-:W-:Y:S01]  /*1da0*/  @UP1 UIMAD.WIDE.U32 UR4, UR41, -0x55555555, URZ ;  /* 0xaaaaaaab290418a5 */ /* 0x000fe2000f8e003f */
[----:B------:R-:W-:Y:S01]  /*1db0*/  IMAD.WIDE R100, R101, 0x80, R22 ;  /* 0x0000008065647825 */ /* 0x000fe200078e0216 */
[----:B------:R-:W-:Y:S02]  /*1dc0*/  ULOP3.LUT UR40, UR40, UR6, URZ, 0x3c, !UPT ;  /* 0x0000000628287292 */ /* 0x000fe4000f8e3c3f */
[----:B------:R-:W-:Y:S01]  /*1dd0*/  @UP1 USHF.R.U32.HI UR4, URZ, 0x1, UR5 ;  /* 0x000000013f041899 */ /* 0x000fe20008011605 */
[----:B------:R-:W-:Y:S02]  /*1de0*/  IMAD.IADD R5, R5, 0x1, R3 ;  /* 0x0000000105057824 */ /* 0x000fe400078e0203 */
[----:B------:R-:W-:Y:S01]  /*1df0*/  IMAD R3, R101, UR8, RZ ;  /* 0x0000000865037c24 */ /* 0x000fe2000f8e02ff */
[----:B------:R-:W-:Y:S01]  /*1e00*/  @UP1 ULOP3.LUT UR40, UR40, 0x1, UR4, 0x78, !UPT ;  /* 0x0000000128281892 */ /* 0x000fe2000f8e7804 */
[----:B------:R-:W-:-:S04]  /*1e10*/  IMAD.WIDE.U32 R102, R100, UR8, R4 ;  /* 0x0000000864667c25 */ /* 0x000fc8000f8e0004 */
[----:B------:R-:W-:Y:S02]  /*1e20*/  IMAD R7, R100, UR9, R3 ;  /* 0x0000000964077c24 */ /* 0x000fe4000f8e0203 */
[----:B------:R-:W-:Y:S01]  /*1e30*/  IMAD.MOV.U32 R0, RZ, RZ, -0x1 ;  /* 0xffffffffff007424 */ /* 0x000fe200078e00ff */
[----:B------:R-:W-:Y:S06]  /*1e40*/  @P0 BRA `(.L_x_28) ;  /* 0x0000004000100947 */ /* 0x000fec0003800000 */
[----:B-----5:R-:W-:Y:S01]  /*1e50*/  FSETP.NEU.AND P1, PT, R88, RZ, PT ;  /* 0x000000ff5800720b */ /* 0x020fe20003f2d000 */
[----:B------:R-:W-:Y:S01]  /*1e60*/  IMAD.IADD R4, R89, 0x1, -R6 ;  /* 0x0000000159047824 */ /* 0x000fe200078e0a06 */
[----:B------:R-:W-:Y:S01]  /*1e70*/  BSSY B0, `(.L_x_28) ;  /* 0x0000401000007945 */ /* 0x000fe20003800000 */
[----:B------:R-:W-:Y:S02]  /*1e80*/  IMAD.IADD R3, R97, 0x1, -R10 ;  /* 0x0000000161037824 */ /* 0x000fe400078e0a0a */
[----:B------:R-:W-:Y:S01]  /*1e90*/  IMAD.IADD R113, R103, 0x1, R7 ;  /* 0x0000000167717824 */ /* 0x000fe200078e0207 */
[----:B------:R-:W-:-:S04]  /*1ea0*/  ISETP.GT.AND P0, PT, R4, RZ, PT ;  /* 0x000000ff0400720c */ /* 0x000fc80003f04270 */
[----:B------:R-:W-:-:S03]  /*1eb0*/  ISETP.GT.AND P2, PT, R3, RZ, P0 ;  /* 0x000000ff0300720c */ /* 0x000fc60000744270 */
[----:B------:R-:W-:Y:S10]  /*1ec0*/  @!P1 BRA `(.L_x_29) ;  /* 0x0000002c001c9947 */ /* 0x000ff40003800000 */
[----:B------:R-:W0:Y:S01]  /*1ed0*/  LDC.64 R106, c[0x0][0x5b8] ;  /* 0x00016e00ff6a7b82 */ /* 0x000e220000000a00 */
[----:B------:R-:W-:-:S07]  /*1ee0*/  ULDC.64 UR4, c[0x0][0x5c0] ;  /* 0x0001700000047ab9 */ /* 0x000fce0000000a00 */
[----:B------:R-:W1:Y:S08]  /*1ef0*/  LDC.64 R108, c[0x0][0x5b0] ;  /* 0x00016c00ff6c7b82 */ /* 0x000e700000000a00 */
[----:B------:R-:W2:Y:S01]  /*1f00*/  LDC.64 R110, c[0x0][0x5a8] ;  /* 0x00016a00ff6e7b82 */ /* 0x000ea20000000a00 */
[-C--:B0-----:R-:W-:Y:S02]  /*1f10*/  IMAD R6, R11, R106.reuse, RZ ;  /* 0x0000006a0b067224 */ /* 0x081fe400078e02ff */
[----:B------:R-:W-:-:S04]  /*1f20*/  IMAD.WIDE.U32 R104, R99, R106, R8 ;  /* 0x0000006a63687225 */ /* 0x000fc800078e0008 */
[----:B------:R-:W-:Y:S02]  /*1f30*/  IMAD R103, R99, R107, R6 ;  /* 0x0000006b63677224 */ /* 0x000fe400078e0206 */
[-C--:B-1----:R-:W-:Y:S02]  /*1f40*/  IMAD R5, R101, R108.reuse, RZ ;  /* 0x0000006c65057224 */ /* 0x082fe400078e02ff */
[----:B------:R-:W-:Y:S02]  /*1f50*/  IMAD.IADD R13, R105, 0x1, R103 ;  /* 0x00000001690d7824 */ /* 0x000fe400078e0267 */
[----:B------:R-:W-:Y:S02]  /*1f60*/  IMAD.MOV.U32 R12, RZ, RZ, R104 ;  /* 0x000000ffff0c7224 */ /* 0x000fe400078e0068 */
[C---:B------:R-:W-:Y:S02]  /*1f70*/  IMAD R101, R100.reuse, R109, R5 ;  /* 0x0000006d64657224 */ /* 0x040fe400078e0205 */
[----:B------:R-:W-:-:S04]  /*1f80*/  IMAD.WIDE.U32 R6, R100, R108, R12 ;  /* 0x0000006c64067225 */ /* 0x000fc800078e000c */
[----:B------:R-:W-:Y:S01]  /*1f90*/  IMAD.IADD R5, R7, 0x1, R101 ;  /* 0x0000000107057824 */ /* 0x000fe200078e0265 */
[----:B--2---:R-:W-:-:S04]  /*1fa0*/  LEA R14, P1, R6, R110, 0x2 ;  /* 0x0000006e060e7211 */ /* 0x004fc800078210ff */
[----:B------:R-:W-:-:S05]  /*1fb0*/  LEA.HI.X R15, R6, R111, R5, 0x2, P1 ;  /* 0x0000006f060f7211 */ /* 0x000fca00008f1405 */
[----:B------:R0:W2:Y:S01]  /*1fc0*/  @P2 LDG.E.LTC128B R5, desc[UR38][R14.64] ;  /* 0x000000260e052981 */ /* 0x0000a2000c1e1920 */
[----:B------:R-:W-:Y:S01]  /*1fd0*/  LEA R10, P3, R102, UR4, 0x2 ;  /* 0x00000004660a7c11 */ /* 0x000fe2000f8610ff */
[----:B------:R-:W-:Y:S01]  /*1fe0*/  IMAD.WIDE.U32 R6, R100, R108, R8 ;  /* 0x0000006c64067225 */ /* 0x000fe200078e0008 */
[----:B------:R-:W-:Y:S01]  /*1ff0*/  ISETP.GT.AND P1, PT, R4, 0x1, PT ;  /* 0x000000010400780c */ /* 0x000fe20003f24270 */
[----:B------:R-:W-:Y:S02]  /*2000*/  BSSY B1, `(.L_x_30) ;  /* 0x0000012000017945 */ /* 0x000fe40003800000 */
[----:B------:R-:W-:Y:S02]  /*2010*/  IMAD.IADD R7, R101, 0x1, R7 ;  /* 0x0000000165077824 */ /* 0x000fe400078e0207 */
[----:B------:R-:W-:Y:S01]  /*2020*/  IMAD.WIDE.U32 R20, R99, R106, R6 ;  /* 0x0000006a63147225 */ /* 0x000fe200078e0006 */
[----:B0-----:R-:W-:-:S03]  /*2030*/  SHF.L.U64.HI R15, R108, 0x3, R109 ;  /* 0x000000036c0f7819 */ /* 0x001fc6000001026d */
[----:B------:R-:W-:Y:S01]  /*2040*/  IMAD.IADD R7, R103, 0x1, R21 ;  /* 0x0000000167077824 */ /* 0x000fe200078e0215 */
[----:B------:R-:W-:Y:S01]  /*2050*/  LEA R6, P4, R20, R110, 0x2 ;  /* 0x0000006e14067211 */ /* 0x000fe200078810ff */
[----:B------:R-:W-:-:S03]  /*2060*/  IMAD.SHL.U32 R14, R108, 0x8, RZ ;  /* 0x000000086c0e7824 */ /* 0x000fc600078e00ff */
[----:B------:R-:W-:Y:S01]  /*2070*/  LEA.HI.X R7, R20, R111, R7, 0x2, P4 ;  /* 0x0000006f14077211 */ /* 0x000fe200020f1407 */
[----:B------:R-:W-:Y:S01]  /*2080*/  IMAD.WIDE.U32 R20, R100, R108, R14 ;  /* 0x0000006c64147225 */ /* 0x000fe200078e000e */
[----:B--2---:R-:W-:-:S05]  /*2090*/  LOP3.LUT R11, R5, 0xffffe000, RZ, 0xc0, !PT ;  /* 0xffffe000050b7812 */ /* 0x004fca00078ec0ff */
[----:B------:R-:W-:-:S04]  /*20a0*/  FMUL R11, R11, R88 ;  /* 0x000000580b0b7220 */ /* 0x000fc80000400000 */
[----:B------:R-:W-:Y:S01]  /*20b0*/  FFMA R107, R24, R19, R11 ;  /* 0x00000013186b7223 */ /* 0x000fe2000000000b */
[----:B------:R-:W-:Y:S02]  /*20c0*/  LEA.HI.X R11, R102, UR5, R113, 0x2, P3 ;  /* 0x00000005660b7c11 */ /* 0x000fe400098f1471 */
[----:B------:R-:W-:Y:S02]  /*20d0*/  ISETP.GT.AND P3, PT, R3, RZ, P1 ;  /* 0x000000ff0300720c */ /* 0x000fe40000f64270 */
[----:B------:R-:W-:-:S05]  /*20e0*/  F2FP.TF32.F32.PACK_B R107, R107 ;  /* 0x0000006bff6b723e */ /* 0x000fca00024050ff */
[----:B------:R0:W-:Y:S06]  /*20f0*/  @P2 STG.E desc[UR38][R10.64], R107 ;  /* 0x0000006b0a002986 */ /* 0x0001ec000c101926 */
[----:B------:R-:W-:Y:S05]  /*2100*/  @!P3 BRA `(.L_x_31) ;  /* 0x000000000004b947 */ /* 0x000fea0003800000 */
[----:B------:R1:W5:Y:S02]  /*2110*/  LDG.E.LTC128B R5, desc[UR38][R6.64+0x4] ;  /* 0x0000042606057981 */ /* 0x000364000c1e1920 */
.L_x_31:
[----:B------:R-:W-:Y:S05]  /*2120*/  BSYNC B1 ;  /* 0x0000000000017941 */ /* 0x000fea0003800000 */
.L_x_30:
[----:B-----5:R-:W-:Y:S01]  /*2130*/  LOP3.LUT R15, R5, 0xffffe000, RZ, 0xc0, !PT ;  /* 0xffffe000050f7812 */ /* 0x020fe200078ec0ff */
[----:B------:R-:W-:Y:S01]  /*2140*/  IMAD.IADD R101, R101, 0x1, R21 ;  /* 0x0000000165657824 */ /* 0x000fe200078e0215 */
[----:B------:R-:W-:Y:S01]  /*2150*/  IADD3 R104, P2, R104, R20, RZ ;  /* 0x0000001468687210 */ /* 0x000fe20007f5e0ff */
[----:B------:R-:W-:Y:S01]  /*2160*/  IMAD.MOV.U32 R24, RZ, RZ, R5 ;  /* 0x000000ffff187224 */ /* 0x000fe200078e0005 */
[----:B------:R-:W-:Y:S01]  /*2170*/  ISETP.GT.AND P0, PT, R3, 0x8, P0 ;  /* 0x000000080300780c */ /* 0x000fe20000704270 */
[----:B------:R-:W-:Y:S02]  /*2180*/  FMUL R12, R15, R88 ;  /* 0x000000580f0c7220 */ /* 0x000fe40000400000 */
[----:B------:R-:W-:Y:S01]  /*2190*/  IMAD.X R13, R101, 0x1, R13, P2 ;  /* 0x00000001650d7824 */ /* 0x000fe200010e060d */
[----:B------:R-:W-:Y:S01]  /*21a0*/  LEA R14, P2, R104, R110, 0x2 ;  /* 0x0000006e680e7211 */ /* 0x000fe200078410ff */
[----:B------:R-:W-:-:S03]  /*21b0*/  FFMA R25, R25, R19, R12 ;  /* 0x0000001319197223 */ /* 0x000fc6000000000c */
[----:B------:R-:W-:Y:S02]  /*21c0*/  LEA.HI.X R15, R104, R111, R13, 0x2, P2 ;  /* 0x0000006f680f7211 */ /* 0x000fe400010f140d */
[----:B------:R-:W-:-:S05]  /*21d0*/  F2FP.TF32.F32.PACK_B R25, R25 ;  /* 0x00000019ff19723e */ /* 0x000fca00024050ff */
[----:B------:R2:W-:Y:S04]  /*21e0*/  @P3 STG.E desc[UR38][R10.64+0x4], R25 ;  /* 0x000004190a003986 */ /* 0x0005e8000c101926 */
[----:B------:R-:W3:Y:S01]  /*21f0*/  @P0 LDG.E.LTC128B R24, desc[UR38][R14.64] ;  /* 0x000000260e180981 */ /* 0x000ee2000c1e1920 */
[----:B------:R-:W-:Y:S01]  /*2200*/  IADD3 R20, P2, R8, R20, RZ ;  /* 0x0000001408147210 */ /* 0x000fe20007f5e0ff */
[----:B------:R-:W-:Y:S01]  /*2210*/  BSSY B1, `(.L_x_32) ;  /* 0x0000011000017945 */ /* 0x000fe20003800000 */
[----:B------:R-:W-:-:S03]  /*2220*/  ISETP.GT.AND P1, PT, R3, 0x8, P1 ;  /* 0x000000080300780c */ /* 0x000fc60000f24270 */
[----:B------:R-:W-:Y:S01]  /*2230*/  IMAD.X R21, R9, 0x1, R101, P2 ;  /* 0x0000000109157824 */ /* 0x000fe200010e0665 */
[C---:B------:R-:W-:Y:S02]  /*2240*/  SHF.L.U64.HI R9, R92.reuse, 0x2, R91 ;  /* 0x000000025c097819 */ /* 0x040fe4000001025b */
[----:B------:R-:W-:Y:S01]  /*2250*/  LEA R12, P2, R92, R10, 0x2 ;  /* 0x0000000a5c0c7211 */ /* 0x000fe200078410ff */
[----:B------:R-:W-:-:S04]  /*2260*/  IMAD.WIDE.U32 R20, R99, R106, R20 ;  /* 0x0000006a63147225 */ /* 0x000fc800078e0014 */
[----:B------:R-:W-:Y:S01]  /*2270*/  IMAD.X R13, R9, 0x1, R11, P2 ;  /* 0x00000001090d7824 */ /* 0x000fe200010e060b */
[----:B------:R-:W-:Y:S02]  /*2280*/  LEA R8, P3, R20, R110, 0x2 ;  /* 0x0000006e14087211 */ /* 0x000fe400078610ff */
[----:B---3--:R-:W-:-:S05]  /*2290*/  LOP3.LUT R5, R24, 0xffffe000, RZ, 0xc0, !PT ;  /* 0xffffe00018057812 */ /* 0x008fca00078ec0ff */
[----:B------:R-:W-:-:S04]  /*22a0*/  FMUL R5, R5, R88 ;  /* 0x0000005805057220 */ /* 0x000fc80000400000 */
[----:B------:R-:W-:Y:S01]  /*22b0*/  FFMA R99, R26, R19, R5 ;  /* 0x000000131a637223 */ /* 0x000fe20000000005 */
[----:B------:R-:W-:-:S04]  /*22c0*/  IMAD.IADD R5, R103, 0x1, R21 ;  /* 0x0000000167057824 */ /* 0x000fc800078e0215 */
[----:B------:R-:W-:Y:S02]  /*22d0*/  F2FP.TF32.F32.PACK_B R99, R99 ;  /* 0x00000063ff63723e */ /* 0x000fe400024050ff */
[----:B------:R-:W-:-:S03]  /*22e0*/  LEA.HI.X R9, R20, R111, R5, 0x2, P3 ;  /* 0x0000006f14097211 */ /* 0x000fc600018f1405 */
[----:B------:R2:W-:Y:S01]  /*22f0*/  @P0 STG.E desc[UR38][R12.64], R99 ;  /* 0x000000630c000986 */ /* 0x0005e2000c101926 */
[----:B------:R-:W-:Y:S05]  /*2300*/  @!P1 BRA `(.L_x_33) ;  /* 0x0000000000049947 */ /* 0x000fea0003800000 */
[----:B------:R3:W5:Y:S02]  /*2310*/  LDG.E.LTC128B R24, desc[UR38][R8.64+0x4] ;  /* 0x0000042608187981 */ /* 0x000764000c1e1920 */
.L_x_33:
[----:B------:R-:W-:Y:S05]  /*2320*/  BSYNC B1 ;  /* 0x0000000000017941 */ /* 0x000fea0003800000 */
.L_x_32:
[----:B-----5:R-:W-:Y:S01]  /*2330*/  LOP3.LUT R5, R24, 0xffffe000, RZ, 0xc0, !PT ;  /* 0xffffe00018057812 */ /* 0x020fe200078ec0ff */
[----:B------:R-:W-:Y:S01]  /*2340*/  BSSY B1, `(.L_x_34) ;  /* 0x0000009000017945 */ /* 0x000fe20003800000 */
[----:B------:R-:W-:-:S03]  /*2350*/  ISETP.GT.AND P0, PT, R4, 0x8, PT ;  /* 0x000000080400780c */ /* 0x000fc60003f04270 */
[----:B------:R-:W-:Y:S01]  /*2360*/  FMUL R14, R5, R88 ;  /* 0x00000058050e7220 */ /* 0x000fe20000400000 */
[----:B------:R-:W-:-:S03]  /*2370*/  ISETP.GT.AND P2, PT, R3, RZ, P0 ;  /* 0x000000ff0300720c */ /* 0x000fc60000744270 */
[----:B------:R-:W-:-:S05]  /*2380*/  FFMA R27, R27, R19, R14 ;  /* 0x000000131b1b7223 */ /* 0x000fca000000000e */
[----:B------:R-:W-:-:S05]  /*2390*/  F2FP.TF32.F32.PACK_B R27, R27 ;  /* 0x0000001bff1b723e */ /* 0x000fca00024050ff */
[----:B------:R4:W-:Y:S01]  /*23a0*/  @P1 STG.E desc[UR38][R12.64+0x4], R27 ;  /* 0x0000041b0c001986 */ /* 0x0009e2000c101926 */
[----:B------:R-:W-:Y:S05]  /*23b0*/  @!P2 BRA `(.L_x_35) ;  /* 0x000000000004a947 */ /* 0x000fea0003800000 */
[----:B------:R0:W5:Y:S02]  /*23c0*/  LDG.E.LTC128B R24, desc[UR38][R6.64+0x20] ;  /* 0x0000202606187981 */ /* 0x000164000c1e1920 */
.L_x_35:
[----:B------:R-:W-:Y:S05]  /*23d0*/  BSYNC B1 ;  /* 0x0000000000017941 */ /* 0x000fea0003800000 */
.L_x_34:
        /* <DEDUP_REMOVED lines=10> */
.L_x_37:
[----:B------:R-:W-:Y:S05]  /*2480*/  BSYNC B1 ;  /* 0x0000000000017941 */ /* 0x000fea0003800000 */
.L_x_36:
[----:B0----5:R-:W-:Y:S01]  /*2490*/  LOP3.LUT R5, R24, 0xffffe000, RZ, 0xc0, !PT ;  /* 0xffffe00018057812 */ /* 0x021fe200078ec0ff */
[----:B------:R-:W-:Y:S01]  /*24a0*/  BSSY B1, `(.L_x_38) ;  /* 0x0000008000017945 */ /* 0x000fe20003800000 */
[----:B------:R-:W-:-:S03]  /*24b0*/  ISETP.GT.AND P0, PT, R3, 0x8, P0 ;  /* 0x000000080300780c */ /* 0x000fc60000704270 */
[----:B------:R-:W-:-:S04]  /*24c0*/  FMUL R14, R5, R88 ;  /* 0x00000058050e7220 */ /* 0x000fc80000400000 */
[----:B------:R-:W-:-:S05]  /*24d0*/  FFMA R29, R29, R19, R14 ;  /* 0x000000131d1d7223 */ /* 0x000fca000000000e */
[----:B------:R-:W-:-:S05]  /*24e0*/  F2FP.TF32.F32.PACK_B R29, R29 ;  /* 0x0000001dff1d723e */ /* 0x000fca00024050ff */
[----:B------:R0:W-:Y:S01]  /*24f0*/  @P3 STG.E desc[UR38][R10.64+0x24], R29 ;  /* 0x0000241d0a003986 */ /* 0x0001e2000c101926 */
[----:B------:R-:W-:Y:S05]  /*2500*/  @!P0 BRA `(.L_x_39) ;  /* 0x0000000000048947 */ /* 0x000fea0003800000 */
[----:B------:R0:W5:Y:S02]  /*2510*/  LDG.E.LTC128B R24, desc[UR38][R8.64+0x20] ;  /* 0x0000202608187981 */ /* 0x000164000c1e1920 */
.L_x_39:
[----:B------:R-:W-:Y:S05]  /*2520*/  BSYNC B1 ;  /* 0x0000000000017941 */ /* 0x000fea0003800000 */
.L_x_38:
[----:B-----5:R-:W-:Y:S01]  /*2530*/  LOP3.LUT R5, R24, 0xffffe000, RZ, 0xc0, !PT ;  /* 0xffffe00018057812 */ /* 0x020fe200078ec0ff */
        /* <DEDUP_REMOVED lines=8> */
.L_x_41:
[----:B------:R-:W-:Y:S05]  /*25c0*/  BSYNC B1 ;  /* 0x0000000000017941 */ /* 0x000fea0003800000 */
.L_x_40:
[----:B0----5:R-:W-:Y:S01]  /*25d0*/  LOP3.LUT R5, R24, 0xffffe000, RZ, 0xc0, !PT ;  /* 0xffffe00018057812 */ /* 0x021fe200078ec0ff */
        /* <DEDUP_REMOVED lines=9> */
.L_x_43:
[----:B------:R-:W-:Y:S05]  /*2670*/  BSYNC B1 ;  /* 0x0000000000017941 */ /* 0x000fea0003800000 */
.L_x_42:
        /* <DEDUP_REMOVED lines=10> */
.L_x_45:
[----:B------:R-:W-:Y:S05]  /*2720*/  BSYNC B1 ;  /* 0x0000000000017941 */ /* 0x000fea0003800000 */
.L_x_44:
        /* <DEDUP_REMOVED lines=9> */
.L_x_47:
[----:B------:R-:W-:Y:S05]  /*27c0*/  BSYNC B1 ;  /* 0x0000000000017941 */ /* 0x000fea0003800000 */
.L_x_46:
        /* <DEDUP_REMOVED lines=9> */
.L_x_49:
[----:B------:R-:W-:Y:S05]  /*2860*/  BSYNC B1 ;  /* 0x0000000000017941 */ /* 0x000fea0003800000 */
.L_x_48:
        /* <DEDUP_REMOVED lines=10> */
.L_x_51:
[----:B------:R-:W-:Y:S05]  /*2910*/  BSYNC B1 ;  /* 0x0000000000017941 */ /* 0x000fea0003800000 */
.L_x_50:
        /* <DEDUP_REMOVED lines=10> */
.L_x_53:
[----:B------:R-:W-:Y:S05]  /*29c0*/  BSYNC B1 ;  /* 0x0000000000017941 */ /* 0x000fea0003800000 */
.L_x_52:
        /* <DEDUP_REMOVED lines=9> */
.L_x_55:
[----:B------:R-:W-:Y:S05]  /*2a60*/  BSYNC B1 ;  /* 0x0000000000017941 */ /* 0x000fea0003800000 */
.L_x_54:
        /* <DEDUP_REMOVED lines=9> */
.L_x_57:
[----:B------:R-:W-:Y:S05]  /*2b00*/  BSYNC B1 ;  /* 0x0000000000017941 */ /* 0x000fea0003800000 */
.L_x_56:
        /* <DEDUP_REMOVED lines=10> */
.L_x_59:
[----:B------:R-:W-:Y:S05]  /*2bb0*/  BSYNC B1 ;  /* 0x0000000000017941 */ /* 0x000fea0003800000 */
.L_x_58:
        /* <DEDUP_REMOVED lines=10> */
.L_x_61:
[----:B------:R-:W-:Y:S05]  /*2c60*/  BSYNC B1 ;  /* 0x0000000000017941 */ /* 0x000fea0003800000 */
.L_x_60:
        /* <DEDUP_REMOVED lines=9> */
.L_x_63:
[----:B------:R-:W-:Y:S05]  /*2d00*/  BSYNC B1 ;  /* 0x0000000000017941 */ /* 0x000fea0003800000 */
.L_x_62:
        /* <DEDUP_REMOVED lines=9> */
.L_x_65:
[----:B------:R-:W-:Y:S05]  /*2da0*/  BSYNC B1 ;  /* 0x0000000000017941 */ /* 0x000fea0003800000 */
.L_x_64:
        /* <DEDUP_REMOVED lines=10> */
.L_x_67:
[----:B------:R-:W-:Y:S05]  /*2e50*/  BSYNC B1 ;  /* 0x0000000000017941 */ /* 0x000fea0003800000 */
.L_x_66:
        /* <DEDUP_REMOVED lines=10> */
.L_x_69:
[----:B------:R-:W-:Y:S05]  /*2f00*/  BSYNC B1 ;  /* 0x0000000000017941 */ /* 0x000fea0003800000 */
.L_x_68:
        /* <DEDUP_REMOVED lines=9> */
.L_x_71:
[----:B------:R-:W-:Y:S05]  /*2fa0*/  BSYNC B1 ;  /* 0x0000000000017941 */ /* 0x000fea0003800000 */
.L_x_70:
        /* <DEDUP_REMOVED lines=9> */
.L_x_73:
[----:B------:R-:W-:Y:S05]  /*3040*/  BSYNC B1 ;  /* 0x0000000000017941 */ /* 0x000fea0003800000 */
.L_x_72:
        /* <DEDUP_REMOVED lines=10> */
.L_x_75:
[----:B------:R-:W-:Y:S05]  /*30f0*/  BSYNC B1 ;  /* 0x0000000000017941 */ /* 0x000fea0003800000 */
.L_x_74:
        /* <DEDUP_REMOVED lines=10> */
.L_x_77:
[----:B------:R-:W-:Y:S05]  /*31a0*/  BSYNC B1 ;  /* 0x0000000000017941 */ /* 0x000fea0003800000 */
.L_x_76:
        /* <DEDUP_REMOVED lines=9> */
.L_x_79:
[----:B------:R-:W-:Y:S05]  /*3240*/  BSYNC B1 ;  /* 0x0000000000017941 */ /* 0x000fea0003800000 */
.L_x_78:
        /* <DEDUP_REMOVED lines=9> */
.L_x_81:
[----:B------:R-:W-:Y:S05]  /*32e0*/  BSYNC B1 ;  /* 0x0000000000017941 */ /* 0x000fea0003800000 */
.L_x_80:
        /* <DEDUP_REMOVED lines=10> */
.L_x_83:
[----:B------:R-:W-:Y:S05]  /*3390*/  BSYNC B1 ;  /* 0x0000000000017941 */ /* 0x000fea0003800000 */
.L_x_82:
        /* <DEDUP_REMOVED lines=10> */
.L_x_85:
[----:B------:R-:W-:Y:S05]  /*3440*/  BSYNC B1 ;  /* 0x0000000000017941 */ /* 0x000fea0003800000 */
.L_x_84:
        /* <DEDUP_REMOVED lines=9> */
.L_x_87:
[----:B------:R-:W-:Y:S05]  /*34e0*/  BSYNC B1 ;  /* 0x0000000000017941 */ /* 0x000fea0003800000 */
.L_x_86:
        /* <DEDUP_REMOVED lines=9> */
.L_x_89:
[----:B------:R-:W-:Y:S05]  /*3580*/  BSYNC B1 ;  /* 0x0000000000017941 */ /* 0x000fea0003800000 */
.L_x_88:
        /* <DEDUP_REMOVED lines=10> */
.L_x_91:
[----:B------:R-:W-:Y:S05]  /*3630*/  BSYNC B1 ;  /* 0x0000000000017941 */ /* 0x000fea0003800000 */
.L_x_90:
        /* <DEDUP_REMOVED lines=10> */
.L_x_93:
[----:B------:R-:W-:Y:S05]  /*36e0*/  BSYNC B1 ;  /* 0x0000000000017941 */ /* 0x000fea0003800000 */
.L_x_92:
        /* <DEDUP_REMOVED lines=9> */
.L_x_95:
[----:B------:R-:W-:Y:S05]  /*3780*/  BSYNC B1 ;  /* 0x0000000000017941 */ /* 0x000fea0003800000 */
.L_x_94:
        /* <DEDUP_REMOVED lines=9> */
.L_x_97:
[----:B------:R-:W-:Y:S05]  /*3820*/  BSYNC B1 ;  /* 0x0000000000017941 */ /* 0x000fea0003800000 */
.L_x_96:
        /* <DEDUP_REMOVED lines=10> */
.L_x_99:
[----:B------:R-:W-:Y:S05]  /*38d0*/  BSYNC B1 ;  /* 0x0000000000017941 */ /* 0x000fea0003800000 */
.L_x_98:
        /* <DEDUP_REMOVED lines=10> */
.L_x_101:
[----:B------:R-:W-:Y:S05]  /*3980*/  BSYNC B1 ;  /* 0x0000000000017941 */ /* 0x000fea0003800000 */
.L_x_100:
        /* <DEDUP_REMOVED lines=9> */
.L_x_103:
[----:B------:R-:W-:Y:S05]  /*3a20*/  BSYNC B1 ;  /* 0x0000000000017941 */ /* 0x000fea0003800000 */
.L_x_102:
        /* <DEDUP_REMOVED lines=9> */
.L_x_105:
[----:B------:R-:W-:Y:S05]  /*3ac0*/  BSYNC B1 ;  /* 0x0000000000017941 */ /* 0x000fea0003800000 */
.L_x_104:
        /* <DEDUP_REMOVED lines=10> */
.L_x_107:
[----:B------:R-:W-:Y:S05]  /*3b70*/  BSYNC B1 ;  /* 0x0000000000017941 */ /* 0x000fea0003800000 */
.L_x_106:
        /* <DEDUP_REMOVED lines=10> */
.L_x_109:
[----:B------:R-:W-:Y:S05]  /*3c20*/  BSYNC B1 ;  /* 0x0000000000017941 */ /* 0x000fea0003800000 */
.L_x_108:
        /* <DEDUP_REMOVED lines=9> */
.L_x_111:
[----:B------:R-:W-:Y:S05]  /*3cc0*/  BSYNC B1 ;  /* 0x0000000000017941 */ /* 0x000fea0003800000 */
.L_x_110:
        /* <DEDUP_REMOVED lines=9> */
.L_x_113:
[----:B------:R-:W-:Y:S05]  /*3d60*/  BSYNC B1 ;  /* 0x0000000000017941 */ /* 0x000fea0003800000 */
.L_x_112:
        /* <DEDUP_REMOVED lines=10> */
.L_x_115:
[----:B------:R-:W-:Y:S05]  /*3e10*/  BSYNC B1 ;  /* 0x0000000000017941 */ /* 0x000fea0003800000 */
.L_x_114:
        /* <DEDUP_REMOVED lines=10> */
.L_x_117:
[----:B------:R-:W-:Y:S05]  /*3ec0*/  BSYNC B1 ;  /* 0x0000000000017941 */ /* 0x000fea0003800000 */
.L_x_116:
        /* <DEDUP_REMOVED lines=9> */
.L_x_119:
[----:B------:R-:W-:Y:S05]  /*3f60*/  BSYNC B1 ;  /* 0x0000000000017941 */ /* 0x000fea0003800000 */
.L_x_118:
        /* <DEDUP_REMOVED lines=9> */
.L_x_121:
[----:B------:R-:W-:Y:S05]  /*4000*/  BSYNC B1 ;  /* 0x0000000000017941 */ /* 0x000fea0003800000 */
.L_x_120:
        /* <DEDUP_REMOVED lines=10> */
.L_x_123:
[----:B------:R-:W-:Y:S05]  /*40b0*/  BSYNC B1 ;  /* 0x0000000000017941 */ /* 0x000fea0003800000 */
.L_x_122:
        /* <DEDUP_REMOVED lines=10> */
.L_x_125:
[----:B------:R-:W-:Y:S05]  /*4160*/  BSYNC B1 ;  /* 0x0000000000017941 */ /* 0x000fea0003800000 */
.L_x_124:
        /* <DEDUP_REMOVED lines=9> */
.L_x_127:
[----:B------:R-:W-:Y:S05]  /*4200*/  BSYNC B1 ;  /* 0x0000000000017941 */ /* 0x000fea0003800000 */
.L_x_126:
        /* <DEDUP_REMOVED lines=9> */
.L_x_129:
[----:B------:R-:W-:Y:S05]  /*42a0*/  BSYNC B1 ;  /* 0x0000000000017941 */ /* 0x000fea0003800000 */
.L_x_128:
        /* <DEDUP_REMOVED lines=10> */
.L_x_131:
[----:B------:R-:W-:Y:S05]  /*4350*/  BSYNC B1 ;  /* 0x0000000000017941 */ /* 0x000fea0003800000 */
.L_x_130:
        /* <DEDUP_REMOVED lines=10> */
.L_x_133:
[----:B------:R-:W-:Y:S05]  /*4400*/  BSYNC B1 ;  /* 0x0000000000017941 */ /* 0x000fea0003800000 */
.L_x_132:
        /* <DEDUP_REMOVED lines=9> */
.L_x_135:
[----:B------:R-:W-:Y:S05]  /*44a0*/  BSYNC B1 ;  /* 0x0000000000017941 */ /* 0x000fea0003800000 */
.L_x_134:
        /* <DEDUP_REMOVED lines=9> */
.L_x_137:
[----:B------:R-:W-:Y:S05]  /*4540*/  BSYNC B1 ;  /* 0x0000000000017941 */ /* 0x000fea0003800000 */
.L_x_136:
        /* <DEDUP_REMOVED lines=10> */
.L_x_139:
[----:B------:R-:W-:Y:S05]  /*45f0*/  BSYNC B1 ;  /* 0x0000000000017941 */ /* 0x000fea0003800000 */
.L_x_138:
        /* <DEDUP_REMOVED lines=10> */
.L_x_141:
[----:B------:R-:W-:Y:S05]  /*46a0*/  BSYNC B1 ;  /* 0x0000000000017941 */ /* 0x000fea0003800000 */
.L_x_140:
        /* <DEDUP_REMOVED lines=9> */
.L_x_143:
[----:B------:R-:W-:Y:S05]  /*4740*/  BSYNC B1 ;  /* 0x0000000000017941 */ /* 0x000fea0003800000 */
.L_x_142:
        /* <DEDUP_REMOVED lines=9> */
.L_x_145:
[----:B------:R-:W-:Y:S05]  /*47e0*/  BSYNC B1 ;  /* 0x0000000000017941 */ /* 0x000fea0003800000 */
.L_x_144:
        /* <DEDUP_REMOVED lines=10> */
.L_x_147:
[----:B------:R-:W-:Y:S05]  /*4890*/  BSYNC B1 ;  /* 0x0000000000017941 */ /* 0x000fea0003800000 */
.L_x_146:
[----:B-----5:R-:W-:Y:S01]  /*48a0*/  LOP3.LUT R5, R24, 0xffffe000, RZ, 0xc0, !PT ;  /* 0xffffe00018057812 */ /* 0x020fe200078ec0ff */
[----:B------:R-:W-:Y:S01]  /*48b0*/  BSSY B1, `(.L_x_148) ;  /* 0x000000b000017945 */ /* 0x000fe20003800000 */
[----:B------:R-:W-:Y:S01]  /*48c0*/  ISETP.GT.AND P1, PT, R4, 0x79, PT ;  /* 0x000000790400780c */ /* 0x000fe20003f24270 */
[----:B------:R-:W-:Y:S02]  /*48d0*/  @P2 IMAD.MOV.U32 R4, RZ, RZ, R10 ;  /* 0x000000ffff042224 */ /* 0x000fe400078e000a */
[----:B------:R-:W-:Y:S01]  /*48e0*/  FMUL R5, R5, R88 ;  /* 0x0000005805057220 */ /* 0x000fe20000400000 */
[----:B------:R-:W-:-:S03]  /*48f0*/  ISETP.GT.AND P3, PT, R3, RZ, P1 ;  /* 0x000000ff0300720c */ /* 0x000fc60000f64270 */
[----:B------:R-:W-:Y:S01]  /*4900*/  FFMA R15, R84, R19, R5 ;  /* 0x00000013540f7223 */ /* 0x000fe20000000005 */
[----:B------:R-:W-:-:S04]  /*4910*/  @P2 IMAD.MOV.U32 R5, RZ, RZ, R11 ;  /* 0x000000ffff052224 */ /* 0x000fc800078e000b */
[----:B------:R-:W-:-:S05]  /*4920*/  F2FP.TF32.F32.PACK_B R15, R15 ;  /* 0x0000000fff0f723e */ /* 0x000fca00024050ff */
[----:B------:R0:W-:Y:S01]  /*4930*/  @P2 STG.E desc[UR38][R4.64+0x1e0], R15 ;  /* 0x0001e00f04002986 */ /* 0x0001e2000c101926 */
[----:B------:R-:W-:Y:S05]  /*4940*/  @!P3 BRA `(.L_x_149) ;  /* 0x000000000004b947 */ /* 0x000fea0003800000 */
[----:B------:R0:W5:Y:S02]  /*4950*/  LDG.E.LTC128B R24, desc[UR38][R6.64+0x1e4] ;  /* 0x0001e42606187981 */ /* 0x000164000c1e1920 */
.L_x_149:
[----:B------:R-:W-:Y:S05]  /*4960*/  BSYNC B1 ;  /* 0x0000000000017941 */ /* 0x000fea0003800000 */
.L_x_148:
        /* <DEDUP_REMOVED lines=9> */
.L_x_151:
[----:B------:R-:W-:Y:S05]  /*4a00*/  BSYNC B1 ;  /* 0x0000000000017941 */ /* 0x000fea0003800000 */
.L_x_150:
[----:B-----5:R-:W-:Y:S01]  /*4a10*/  LOP3.LUT R5, R24, 0xffffe000, RZ, 0xc0, !PT ;  /* 0xffffe00018057812 */ /* 0x020fe200078ec0ff */
[----:B------:R-:W-:Y:S01]  /*4a20*/  @P0 IMAD.MOV.U32 R4, RZ, RZ, R12 ;  /* 0x000000ffff040224 */ /* 0x000fe200078e000c */
[----:B------:R-:W-:Y:S01]  /*4a30*/  ISETP.GT.AND P1, PT, R3, 0x8, P1 ;  /* 0x000000080300780c */ /* 0x000fe20000f24270 */
[----:B------:R-:W-:Y:S02]  /*4a40*/  BSSY B1, `(.L_x_152) ;  /* 0x0000008000017945 */ /* 0x000fe40003800000 */
[----:B------:R-:W-:-:S04]  /*4a50*/  FMUL R5, R5, R88 ;  /* 0x0000005805057220 */ /* 0x000fc80000400000 */
[----:B-1----:R-:W-:Y:S01]  /*4a60*/  FFMA R7, R86, R19, R5 ;  /* 0x0000001356077223 */ /* 0x002fe20000000005 */
[----:B------:R-:W-:-:S04]  /*4a70*/  @P0 IMAD.MOV.U32 R5, RZ, RZ, R13 ;  /* 0x000000ffff050224 */ /* 0x000fc800078e000d */
[----:B------:R-:W-:-:S05]  /*4a80*/  F2FP.TF32.F32.PACK_B R7, R7 ;  /* 0x00000007ff07723e */ /* 0x000fca00024050ff */
[----:B------:R1:W-:Y:S01]  /*4a90*/  @P0 STG.E desc[UR38][R4.64+0x1e0], R7 ;  /* 0x0001e00704000986 */ /* 0x0003e2000c101926 */
[----:B------:R-:W-:Y:S05]  /*4aa0*/  @!P1 BRA `(.L_x_153) ;  /* 0x0000000000049947 */ /* 0x000fea0003800000 */
[----:B------:R0:W5:Y:S02]  /*4ab0*/  LDG.E.LTC128B R24, desc[UR38][R8.64+0x1e4] ;  /* 0x0001e42608187981 */ /* 0x000164000c1e1920 */
.L_x_153:
[----:B------:R-:W-:Y:S05]  /*4ac0*/  BSYNC B1 ;  /* 0x0000000000017941 */ /* 0x000fea0003800000 */
.L_x_152:
[----:B------:R-:W-:Y:S05]  /*4ad0*/  @!P1 BRA `(.L_x_154) ;  /* 0x0000001000e89947 */ /* 0x000fea0003800000 */
[----:B-----5:R-:W-:-:S05]  /*4ae0*/  LOP3.LUT R3, R24, 0xffffe000, RZ, 0xc0, !PT ;  /* 0xffffe00018037812 */ /* 0x020fca00078ec0ff */
[----:B-1----:R-:W-:-:S04]  /*4af0*/  FMUL R4, R3, R88 ;  /* 0x0000005803047220 */ /* 0x002fc80000400000 */
[----:B------:R-:W-:-:S05]  /*4b00*/  FFMA R87, R87, R19, R4 ;  /* 0x0000001357577223 */ /* 0x000fca0000000004 */
[----:B------:R-:W-:-:S05]  /*4b10*/  F2FP.TF32.F32.PACK_B R87, R87 ;  /* 0x00000057ff57723e */ /* 0x000fca00024050ff */
[----:B------:R1:W-:Y:S01]  /*4b20*/  STG.E desc[UR38][R12.64+0x1e4], R87 ;  /* 0x0001e4570c007986 */ /* 0x0003e2000c101926 */
[----:B------:R-:W-:Y:S05]  /*4b30*/  BRA `(.L_x_154) ;  /* 0x0000001000d07947 */ /* 0x000fea0003800000 */
.L_x_29:
[----:B------:R-:W-:Y:S01]  /*4b40*/  ISETP.GT.AND P4, PT, R4, 0x1, PT ;  /* 0x000000010400780c */ /* 0x000fe20003f84270 */
[----:B------:R-:W-:Y:S01]  /*4b50*/  ULDC.64 UR4, c[0x0][0x5c0] ;  /* 0x0001700000047ab9 */ /* 0x000fe20000000a00 */
[-C--:B------:R-:W-:Y:S01]  /*4b60*/  FMUL R5, R24, R19.reuse ;  /* 0x0000001318057220 */ /* 0x080fe20000400000 */
[----:B------:R-:W-:Y:S01]  /*4b70*/  LEA R6, P3, R102, UR4, 0x2 ;  /* 0x0000000466067c11 */ /* 0x000fe2000f8610ff */
[-C--:B------:R-:W-:Y:S01]  /*4b80*/  FMUL R25, R25, R19.reuse ;  /* 0x0000001319197220 */ /* 0x080fe20000400000 */
[----:B------:R-:W-:Y:S01]  /*4b90*/  ISETP.GT.AND P1, PT, R3, RZ, P4 ;  /* 0x000000ff0300720c */ /* 0x000fe20002724270 */
[-C--:B------:R-:W-:Y:S01]  /*4ba0*/  FMUL R11, R26, R19.reuse ;  /* 0x000000131a0b7220 */ /* 0x080fe20000400000 */
[----:B------:R-:W-:Y:S01]  /*4bb0*/  LEA.HI.X R7, R102, UR5, R113, 0x2, P3 ;  /* 0x0000000566077c11 */ /* 0x000fe200098f1471 */
[----:B------:R-:W-:Y:S01]  /*4bc0*/  FMUL R27, R27, R19 ;  /* 0x000000131b1b7220 */ /* 0x000fe20000400000 */
[----:B------:R-:W-:Y:S01]  /*4bd0*/  F2FP.TF32.F32.PACK_B R5, R5 ;  /* 0x00000005ff05723e */ /* 0x000fe200024050ff */
[----:B------:R-:W-:Y:S01]  /*4be0*/  FMUL R29, R29, R19 ;  /* 0x000000131d1d7220 */ /* 0x000fe20000400000 */
[----:B------:R-:W-:Y:S01]  /*4bf0*/  F2FP.TF32.F32.PACK_B R25, R25 ;  /* 0x00000019ff19723e */ /* 0x000fe200024050ff */
[-C--:B------:R-:W-:Y:S01]  /*4c00*/  FMUL R31, R31, R19.reuse ;  /* 0x000000131f1f7220 */ /* 0x080fe20000400000 */
[C---:B------:R-:W-:Y:S01]  /*4c10*/  SHF.L.U64.HI R9, R92.reuse, 0x2, R91 ;  /* 0x000000025c097819 */ /* 0x040fe2000001025b */
[----:B------:R0:W-:Y:S01]  /*4c20*/  @P2 STG.E desc[UR38][R6.64], R5 ;  /* 0x0000000506002986 */ /* 0x0001e2000c101926 */
[----:B------:R-:W-:Y:S01]  /*4c30*/  LEA R8, P3, R92, R6, 0x2 ;  /* 0x000000065c087211 */ /* 0x000fe200078610ff */
[-C--:B------:R-:W-:Y:S01]  /*4c40*/  FMUL R13, R32, R19.reuse ;  /* 0x00000013200d7220 */ /* 0x080fe20000400000 */
[C---:B------:R-:W-:Y:S01]  /*4c50*/  ISETP.GT.AND P2, PT, R4.reuse, 0x8, PT ;  /* 0x000000080400780c */ /* 0x040fe20003f44270 */
[----:B------:R-:W-:Y:S01]  /*4c60*/  @P1 STG.E desc[UR38][R6.64+0x4], R25 ;  /* 0x0000041906001986 */ /* 0x000fe2000c101926 */
[----:B------:R-:W-:Y:S01]  /*4c70*/  ISETP.GT.AND P1, PT, R4, 0x9, PT ;  /* 0x000000090400780c */ /* 0x000fe20003f24270 */
[----:B------:R-:W-:Y:S01]  /*4c80*/  IMAD.X R9, R9, 0x1, R7, P3 ;  /* 0x0000000109097824 */ /* 0x000fe200018e0607 */
[----:B------:R-:W-:Y:S01]  /*4c90*/  ISETP.GT.AND P0, PT, R3, 0x8, P0 ;  /* 0x000000080300780c */ /* 0x000fe20000704270 */
[-C--:B------:R-:W-:Y:S01]  /*4ca0*/  FMUL R33, R33, R19.reuse ;  /* 0x0000001321217220 */ /* 0x080fe20000400000 */
[----:B------:R-:W-:Y:S01]  /*4cb0*/  ISETP.GT.AND P4, PT, R3, 0x8, P4 ;  /* 0x000000080300780c */ /* 0x000fe20002784270 */
[-C--:B------:R-:W-:Y:S01]  /*4cc0*/  FMUL R35, R35, R19.reuse ;  /* 0x0000001323237220 */ /* 0x080fe20000400000 */
[C---:B------:R-:W-:Y:S01]  /*4cd0*/  ISETP.GT.AND P5, PT, R3.reuse, RZ, P2 ;  /* 0x000000ff0300720c */ /* 0x040fe200017a4270 */
[-C--:B0-----:R-:W-:Y:S01]  /*4ce0*/  FMUL R5, R28, R19.reuse ;  /* 0x000000131c057220 */ /* 0x081fe20000400000 */
[----:B------:R-:W-:Y:S01]  /*4cf0*/  ISETP.GT.AND P3, PT, R3, RZ, P1 ;  /* 0x000000ff0300720c */ /* 0x000fe20000f64270 */
[----:B------:R-:W-:Y:S01]  /*4d00*/  FMUL R37, R37, R19 ;  /* 0x0000001325257220 */ /* 0x000fe20000400000 */
[----:B------:R-:W-:Y:S01]  /*4d10*/  F2FP.TF32.F32.PACK_B R11, R11 ;  /* 0x0000000bff0b723e */ /* 0x000fe200024050ff */
[----:B------:R-:W-:Y:S01]  /*4d20*/  FMUL R39, R39, R19 ;  /* 0x0000001327277220 */ /* 0x000fe20000400000 */
[----:B------:R-:W-:Y:S01]  /*4d30*/  F2FP.TF32.F32.PACK_B R27, R27 ;  /* 0x0000001bff1b723e */ /* 0x000fe200024050ff */
[----:B------:R-:W-:Y:S01]  /*4d40*/  FMUL R41, R41, R19 ;  /* 0x0000001329297220 */ /* 0x000fe20000400000 */
[----:B------:R-:W-:Y:S01]  /*4d50*/  F2FP.TF32.F32.PACK_B R5, R5 ;  /* 0x00000005ff05723e */ /* 0x000fe200024050ff */
[----:B------:R0:W-:Y:S01]  /*4d60*/  @P0 STG.E desc[UR38][R8.64], R11 ;  /* 0x0000000b08000986 */ /* 0x0001e2000c101926 */
[----:B------:R-:W-:Y:S01]  /*4d70*/  F2FP.TF32.F32.PACK_B R29, R29 ;  /* 0x0000001dff1d723e */ /* 0x000fe200024050ff */
[-C--:B------:R-:W-:Y:S01]  /*4d80*/  FMUL R43, R43, R19.reuse ;  /* 0x000000132b2b7220 */ /* 0x080fe20000400000 */
[C---:B------:R-:W-:Y:S01]  /*4d90*/  ISETP.GT.AND P0, PT, R4.reuse, 0x10, PT ;  /* 0x000000100400780c */ /* 0x040fe20003f04270 */
[----:B------:R-:W-:Y:S01]  /*4da0*/  @P4 STG.E desc[UR38][R8.64+0x4], R27 ;  /* 0x0000041b08004986 */ /* 0x000fe2000c101926 */
[----:B------:R-:W-:Y:S01]  /*4db0*/  ISETP.GT.AND P2, PT, R3, 0x8, P2 ;  /* 0x000000080300780c */ /* 0x000fe20001744270 */
[-C--:B------:R-:W-:Y:S01]  /*4dc0*/  FMUL R45, R45, R19.reuse ;  /* 0x000000132d2d7220 */ /* 0x080fe20000400000 */
[C---:B------:R-:W-:Y:S01]  /*4dd0*/  ISETP.GT.AND P1, PT, R3.reuse, 0x8, P1 ;  /* 0x000000080300780c */ /* 0x040fe20000f24270 */
[----:B------:R1:W-:Y:S01]  /*4de0*/  @P5 STG.E desc[UR38][R6.64+0x20], R5 ;  /* 0x0000200506005986 */ /* 0x0003e2000c101926 */
[----:B------:R-:W-:Y:S01]  /*4df0*/  ISETP.GT.AND P5, PT, R3, RZ, P0 ;  /* 0x000000ff0300720c */ /* 0x000fe200007a4270 */
[----:B------:R-:W-:Y:S01]  /*4e00*/  FMUL R47, R47, R19 ;  /* 0x000000132f2f7220 */ /* 0x000fe20000400000 */
[----:B------:R-:W-:Y:S01]  /*4e10*/  F2FP.TF32.F32.PACK_B R31, R31 ;  /* 0x0000001fff1f723e */ /* 0x000fe200024050ff */
[----:B------:R-:W-:Y:S01]  /*4e20*/  @P3 STG.E desc[UR38][R6.64+0x24], R29 ;  /* 0x0000241d06003986 */ /* 0x000fe2000c101926 */
[----:B------:R-:W-:Y:S01]  /*4e30*/  ISETP.GT.AND P3, PT, R4, 0x11, PT ;  /* 0x000000110400780c */ /* 0x000fe20003f64270 */
[----:B0-----:R-:W-:Y:S01]  /*4e40*/  FMUL R11, R30, R19 ;  /* 0x000000131e0b7220 */ /* 0x001fe20000400000 */
[----:B------:R-:W-:Y:S01]  /*4e50*/  F2FP.TF32.F32.PACK_B R13, R13 ;  /* 0x0000000dff0d723e */ /* 0x000fe200024050ff */
[-C--:B------:R-:W-:Y:S01]  /*4e60*/  FMUL R49, R49, R19.reuse ;  /* 0x0000001331317220 */ /* 0x080fe20000400000 */
[----:B------:R-:W-:Y:S01]  /*4e70*/  ISETP.GT.AND P4, PT, R3, RZ, P3 ;  /* 0x000000ff0300720c */ /* 0x000fe20001f84270 */
[----:B------:R-:W-:Y:S01]  /*4e80*/  FMUL R51, R51, R19 ;  /* 0x0000001333337220 */ /* 0x000fe20000400000 */
[----:B------:R-:W-:Y:S01]  /*4e90*/  F2FP.TF32.F32.PACK_B R11, R11 ;  /* 0x0000000bff0b723e */ /* 0x000fe200024050ff */
[----:B-1----:R-:W-:Y:S01]  /*4ea0*/  FMUL R5, R34, R19 ;  /* 0x0000001322057220 */ /* 0x002fe20000400000 */
[----:B------:R-:W-:Y:S01]  /*4eb0*/  F2FP.TF32.F32.PACK_B R33, R33 ;  /* 0x00000021ff21723e */ /* 0x000fe200024050ff */
[-C--:B------:R-:W-:Y:S01]  /*4ec0*/  FMUL R53, R53, R19.reuse ;  /* 0x0000001335357220 */ /* 0x080fe20000400000 */
[----:B------:R-:W-:Y:S01]  /*4ed0*/  ISETP.GT.AND P0, PT, R3, 0x8, P0 ;  /* 0x000000080300780c */ /* 0x000fe20000704270 */
[----:B------:R0:W-:Y:S01]  /*4ee0*/  @P2 STG.E desc[UR38][R8.64+0x20], R11 ;  /* 0x0000200b08002986 */ /* 0x0001e2000c101926 */
[C---:B------:R-:W-:Y:S01]  /*4ef0*/  ISETP.GT.AND P2, PT, R4.reuse, 0x19, PT ;  /* 0x000000190400780c */ /* 0x040fe20003f44270 */
[----:B------:R-:W-:Y:S01]  /*4f00*/  FMUL R55, R55, R19 ;  /* 0x0000001337377220 */ /* 0x000fe20000400000 */
[----:B------:R-:W-:Y:S01]  /*4f10*/  F2FP.TF32.F32.PACK_B R5, R5 ;  /* 0x00000005ff05723e */ /* 0x000fe200024050ff */
[----:B------:R-:W-:Y:S01]  /*4f20*/  @P1 STG.E desc[UR38][R8.64+0x24], R31 ;  /* 0x0000241f08001986 */ /* 0x000fe2000c101926 */
[----:B------:R-:W-:Y:S01]  /*4f30*/  ISETP.GT.AND P1, PT, R4, 0x18, PT ;  /* 0x000000180400780c */ /* 0x000fe20003f24270 */
[----:B------:R-:W-:Y:S01]  /*4f40*/  FMUL R57, R57, R19 ;  /* 0x0000001339397220 */ /* 0x000fe20000400000 */
[----:B------:R-:W-:Y:S01]  /*4f50*/  F2FP.TF32.F32.PACK_B R35, R35 ;  /* 0x00000023ff23723e */ /* 0x000fe200024050ff */
[----:B------:R1:W-:Y:S01]  /*4f60*/  @P5 STG.E desc[UR38][R6.64+0x40], R13 ;  /* 0x0000400d06005986 */ /* 0x0003e2000c101926 */
[----:B------:R-:W-:Y:S01]  /*4f70*/  ISETP.GT.AND P5, PT, R3, RZ, P1 ;  /* 0x000000ff0300720c */ /* 0x000fe20000fa4270 */
[----:B------:R-:W-:Y:S01]  /*4f80*/  FMUL R59, R59, R19 ;  /* 0x000000133b3b7220 */ /* 0x000fe20000400000 */
[----:B------:R-:W-:Y:S01]  /*4f90*/  F2FP.TF32.F32.PACK_B R37, R37 ;  /* 0x00000025ff25723e */ /* 0x000fe200024050ff */
[----:B------:R-:W-:Y:S01]  /*4fa0*/  @P4 STG.E desc[UR38][R6.64+0x44], R33 ;  /* 0x0000442106004986 */ /* 0x000fe2000c101926 */
[C---:B------:R-:W-:Y:S01]  /*4fb0*/  ISETP.GT.AND P4, PT, R3.reuse, 0x8, P3 ;  /* 0x000000080300780c */ /* 0x040fe20001f84270 */
[-C--:B0-----:R-:W-:Y:S01]  /*4fc0*/  FMUL R11, R36, R19.reuse ;  /* 0x00000013240b7220 */ /* 0x081fe20000400000 */
[----:B------:R-:W-:Y:S01]  /*4fd0*/  ISETP.GT.AND P3, PT, R3, RZ, P2 ;  /* 0x000000ff0300720c */ /* 0x000fe20001764270 */
[----:B------:R0:W-:Y:S01]  /*4fe0*/  @P0 STG.E desc[UR38][R8.64+0x40], R5 ;  /* 0x0000400508000986 */ /* 0x0001e2000c101926 */
[----:B------:R-:W-:Y:S01]  /*4ff0*/  ISETP.GT.AND P0, PT, R4, 0x20, PT ;  /* 0x000000200400780c */ /* 0x000fe20003f04270 */
[----:B------:R-:W-:Y:S01]  /*5000*/  FMUL R61, R61, R19 ;  /* 0x000000133d3d7220 */ /* 0x000fe20000400000 */
[----:B------:R-:W-:Y:S01]  /*5010*/  F2FP.TF32.F32.PACK_B R11, R11 ;  /* 0x0000000bff0b723e */ /* 0x000fe200024050ff */
[-C--:B-1----:R-:W-:Y:S01]  /*5020*/  FMUL R13, R40, R19.reuse ;  /* 0x00000013280d7220 */ /* 0x082fe20000400000 */
[----:B------:R-:W-:Y:S01]  /*5030*/  ISETP.GT.AND P1, PT, R3, 0x8, P1 ;  /* 0x000000080300780c */ /* 0x000fe20000f24270 */
[----:B------:R-:W-:Y:S01]  /*5040*/  FMUL R63, R63, R19 ;  /* 0x000000133f3f7220 */ /* 0x000fe20000400000 */
[----:B------:R-:W-:Y:S01]  /*5050*/  F2FP.TF32.F32.PACK_B R39, R39 ;  /* 0x00000027ff27723e */ /* 0x000fe200024050ff */
[----:B------:R-:W-:Y:S01]  /*5060*/  FMUL R65, R65, R19 ;  /* 0x0000001341417220 */ /* 0x000fe20000400000 */
[----:B------:R-:W-:Y:S01]  /*5070*/  F2FP.TF32.F32.PACK_B R13, R13 ;  /* 0x0000000dff0d723e */ /* 0x000fe200024050ff */
[----:B------:R-:W-:Y:S01]  /*5080*/  @P4 STG.E desc[UR38][R8.64+0x44], R35 ;  /* 0x0000442308004986 */ /* 0x000fe2000c101926 */
[C---:B------:R-:W-:Y:S01]  /*5090*/  ISETP.GT.AND P4, PT, R3.reuse, 0x8, P2 ;  /* 0x000000080300780c */ /* 0x040fe20001784270 */
[-C--:B0-----:R-:W-:Y:S01]  /*50a0*/  FMUL R5, R38, R19.reuse ;  /* 0x0000001326057220 */ /* 0x081fe20000400000 */
[C---:B------:R-:W-:Y:S01]  /*50b0*/  ISETP.GT.AND P2, PT, R4.reuse, 0x21, PT ;  /* 0x000000210400780c */ /* 0x040fe20003f44270 */
[----:B------:R0:W-:Y:S01]  /*50c0*/  @P5 STG.E desc[UR38][R6.64+0x60], R11 ;  /* 0x0000600b06005986 */ /* 0x0001e2000c101926 */
[----:B------:R-:W-:Y:S01]  /*50d0*/  ISETP.GT.AND P5, PT, R3, RZ, P0 ;  /* 0x000000ff0300720c */ /* 0x000fe200007a4270 */
[----:B------:R-:W-:Y:S01]  /*50e0*/  FMUL R67, R67, R19 ;  /* 0x0000001343437220 */ /* 0x000fe20000400000 */
[----:B------:R-:W-:Y:S01]  /*50f0*/  F2FP.TF32.F32.PACK_B R5, R5 ;  /* 0x00000005ff05723e */ /* 0x000fe200024050ff */
[----:B------:R-:W-:Y:S01]  /*5100*/  @P3 STG.E desc[UR38][R6.64+0x64], R37 ;  /* 0x0000642506003986 */ /* 0x000fe2000c101926 */
[----:B------:R-:W-:Y:S01]  /*5110*/  ISETP.GT.AND P3, PT, R3, RZ, P2 ;  /* 0x000000ff0300720c */ /* 0x000fe20001764270 */
[----:B------:R-:W-:Y:S01]  /*5120*/  FMUL R69, R69, R19 ;  /* 0x0000001345457220 */ /* 0x000fe20000400000 */
[----:B------:R-:W-:Y:S01]  /*5130*/  F2FP.TF32.F32.PACK_B R41, R41 ;  /* 0x00000029ff29723e */ /* 0x000fe200024050ff */
[----:B------:R1:W-:Y:S01]  /*5140*/  @P1 STG.E desc[UR38][R8.64+0x60], R5 ;  /* 0x0000600508001986 */ /* 0x0003e2000c101926 */
[----:B------:R-:W-:Y:S01]  /*5150*/  ISETP.GT.AND P1, PT, R4, 0x28, PT ;  /* 0x000000280400780c */ /* 0x000fe20003f24270 */
[-C--:B------:R-:W-:Y:S01]  /*5160*/  FMUL R71, R71, R19.reuse ;  /* 0x0000001347477220 */ /* 0x080fe20000400000 */
[C---:B------:R-:W-:Y:S01]  /*5170*/  ISETP.GT.AND P0, PT, R3.reuse, 0x8, P0 ;  /* 0x000000080300780c */ /* 0x040fe20000704270 */
[----:B------:R-:W-:Y:S01]  /*5180*/  @P4 STG.E desc[UR38][R8.64+0x64], R39 ;  /* 0x0000642708004986 */ /* 0x000fe2000c101926 */
[C---:B------:R-:W-:Y:S01]  /*5190*/  ISETP.GT.AND P4, PT, R3.reuse, 0x8, P2 ;  /* 0x000000080300780c */ /* 0x040fe20001784270 */
[-C--:B0-----:R-:W-:Y:S01]  /*51a0*/  FMUL R11, R44, R19.reuse ;  /* 0x000000132c0b7220 */ /* 0x081fe20000400000 */
[----:B------:R-:W-:Y:S01]  /*51b0*/  ISETP.GT.AND P2, PT, R4, 0x29, PT ;  /* 0x000000290400780c */ /* 0x000fe20003f44270 */
[----:B------:R0:W-:Y:S01]  /*51c0*/  @P5 STG.E desc[UR38][R6.64+0x80], R13 ;  /* 0x0000800d06005986 */ /* 0x0001e2000c101926 */
[----:B------:R-:W-:Y:S01]  /*51d0*/  ISETP.GT.AND P5, PT, R3, RZ, P1 ;  /* 0x000000ff0300720c */ /* 0x000fe20000fa4270 */
[----:B------:R-:W-:Y:S01]  /*51e0*/  FMUL R73, R73, R19 ;  /* 0x0000001349497220 */ /* 0x000fe20000400000 */
[----:B------:R-:W-:Y:S01]  /*51f0*/  F2FP.TF32.F32.PACK_B R43, R43 ;  /* 0x0000002bff2b723e */ /* 0x000fe200024050ff */
[-C--:B-1----:R-:W-:Y:S01]  /*5200*/  FMUL R5, R42, R19.reuse ;  /* 0x000000132a057220 */ /* 0x082fe20000400000 */
[----:B------:R-:W-:Y:S01]  /*5210*/  @P3 STG.E desc[UR38][R6.64+0x84], R41 ;  /* 0x0000842906003986 */ /* 0x000fe2000c101926 */
[----:B------:R-:W-:Y:S01]  /*5220*/  ISETP.GT.AND P3, PT, R3, RZ, P2 ;  /* 0x000000ff0300720c */ /* 0x000fe20001764270 */
[----:B------:R-:W-:Y:S01]  /*5230*/  FMUL R75, R75, R19 ;  /* 0x000000134b4b7220 */ /* 0x000fe20000400000 */
[----:B------:R-:W-:Y:S01]  /*5240*/  F2FP.TF32.F32.PACK_B R11, R11 ;  /* 0x0000000bff0b723e */ /* 0x000fe200024050ff */
[----:B------:R-:W-:Y:S01]  /*5250*/  FMUL R77, R77, R19 ;  /* 0x000000134d4d7220 */ /* 0x000fe20000400000 */
[----:B------:R-:W-:Y:S01]  /*5260*/  F2FP.TF32.F32.PACK_B R5, R5 ;  /* 0x00000005ff05723e */ /* 0x000fe200024050ff */
[----:B------:R-:W-:Y:S01]  /*5270*/  FMUL R79, R79, R19 ;  /* 0x000000134f4f7220 */ /* 0x000fe20000400000 */
[----:B------:R-:W-:Y:S01]  /*5280*/  F2FP.TF32.F32.PACK_B R45, R45 ;  /* 0x0000002dff2d723e */ /* 0x000fe200024050ff */
[-C--:B0-----:R-:W-:Y:S01]  /*5290*/  FMUL R13, R48, R19.reuse ;  /* 0x00000013300d7220 */ /* 0x081fe20000400000 */
[----:B------:R-:W-:Y:S01]  /*52a0*/  ISETP.GT.AND P1, PT, R3, 0x8, P1 ;  /* 0x000000080300780c */ /* 0x000fe20000f24270 */
[----:B------:R0:W-:Y:S01]  /*52b0*/  @P0 STG.E desc[UR38][R8.64+0x80], R5 ;  /* 0x0000800508000986 */ /* 0x0001e2000c101926 */
[----:B------:R-:W-:Y:S01]  /*52c0*/  ISETP.GT.AND P0, PT, R4, 0x30, PT ;  /* 0x000000300400780c */ /* 0x000fe20003f04270 */
[----:B------:R-:W-:Y:S01]  /*52d0*/  FMUL R81, R81, R19 ;  /* 0x0000001351517220 */ /* 0x000fe20000400000 */
[----:B------:R-:W-:Y:S01]  /*52e0*/  F2FP.TF32.F32.PACK_B R47, R47 ;  /* 0x0000002fff2f723e */ /* 0x000fe200024050ff */
[----:B------:R-:W-:Y:S01]  /*52f0*/  @P4 STG.E desc[UR38][R8.64+0x84], R43 ;  /* 0x0000842b08004986 */ /* 0x000fe2000c101926 */
[C---:B------:R-:W-:Y:S01]  /*5300*/  ISETP.GT.AND P4, PT, R3.reuse, 0x8, P2 ;  /* 0x000000080300780c */ /* 0x040fe20001784270 */
[-C--:B------:R-:W-:Y:S01]  /*5310*/  FMUL R15, R82, R19.reuse ;  /* 0x00000013520f7220 */ /* 0x080fe20000400000 */
[----:B------:R-:W-:Y:S01]  /*5320*/  ISETP.GT.AND P2, PT, R4, 0x31, PT ;  /* 0x000000310400780c */ /* 0x000fe20003f44270 */
[----:B------:R1:W-:Y:S01]  /*5330*/  @P5 STG.E desc[UR38][R6.64+0xa0], R11 ;  /* 0x0000a00b06005986 */ /* 0x0003e2000c101926 */
[----:B------:R-:W-:Y:S01]  /*5340*/  ISETP.GT.AND P5, PT, R3, RZ, P0 ;  /* 0x000000ff0300720c */ /* 0x000fe200007a4270 */
[----:B------:R-:W-:Y:S01]  /*5350*/  FMUL R83, R83, R19 ;  /* 0x0000001353537220 */ /* 0x000fe20000400000 */
[----:B------:R-:W-:Y:S01]  /*5360*/  F2FP.TF32.F32.PACK_B R13, R13 ;  /* 0x0000000dff0d723e */ /* 0x000fe200024050ff */
[-C--:B0-----:R-:W-:Y:S01]  /*5370*/  FMUL R5, R46, R19.reuse ;  /* 0x000000132e057220 */ /* 0x081fe20000400000 */
[----:B------:R-:W-:Y:S01]  /*5380*/  @P3 STG.E desc[UR38][R6.64+0xa4], R45 ;  /* 0x0000a42d06003986 */ /* 0x000fe2000c101926 */
[----:B------:R-:W-:Y:S01]  /*5390*/  ISETP.GT.AND P3, PT, R3, RZ, P2 ;  /* 0x000000ff0300720c */ /* 0x000fe20001764270 */
[----:B------:R-:W-:Y:S01]  /*53a0*/  FMUL R21, R84, R19 ;  /* 0x0000001354157220 */ /* 0x000fe20000400000 */
[----:B------:R-:W-:Y:S01]  /*53b0*/  F2FP.TF32.F32.PACK_B R49, R49 ;  /* 0x00000031ff31723e */ /* 0x000fe200024050ff */
[----:B------:R-:W-:Y:S01]  /*53c0*/  FMUL R85, R85, R19 ;  /* 0x0000001355557220 */ /* 0x000fe20000400000 */
[----:B------:R-:W-:Y:S01]  /*53d0*/  F2FP.TF32.F32.PACK_B R5, R5 ;  /* 0x00000005ff05723e */ /* 0x000fe200024050ff */
[-C--:B------:R-:W-:Y:S01]  /*53e0*/  FMUL R87, R87, R19.reuse ;  /* 0x0000001357577220 */ /* 0x080fe20000400000 */
[----:B------:R-:W-:Y:S01]  /*53f0*/  ISETP.GT.AND P0, PT, R3, 0x8, P0 ;  /* 0x000000080300780c */ /* 0x000fe20000704270 */
[----:B-1----:R-:W-:Y:S01]  /*5400*/  FMUL R11, R52, R19 ;  /* 0x00000013340b7220 */ /* 0x002fe20000400000 */
[----:B------:R-:W-:Y:S01]  /*5410*/  F2FP.TF32.F32.PACK_B R51, R51 ;  /* 0x00000033ff33723e */ /* 0x000fe200024050ff */
[----:B------:R0:W-:Y:S01]  /*5420*/  @P1 STG.E desc[UR38][R8.64+0xa0], R5 ;  /* 0x0000a00508001986 */ /* 0x0001e2000c101926 */
[----:B------:R-:W-:-:S02]  /*5430*/  ISETP.GT.AND P1, PT, R4, 0x38, PT ;  /* 0x000000380400780c */ /* 0x000fc40003f24270 */
[----:B------:R-:W-:Y:S01]  /*5440*/  F2FP.TF32.F32.PACK_B R11, R11 ;  /* 0x0000000bff0b723e */ /* 0x000fe200024050ff */
[----:B------:R-:W-:Y:S01]  /*5450*/  @P4 STG.E desc[UR38][R8.64+0xa4], R47 ;  /* 0x0000a42f08004986 */ /* 0x000fe2000c101926 */
[C---:B------:R-:W-:Y:S02]  /*5460*/  ISETP.GT.AND P4, PT, R3.reuse, 0x8, P2 ;  /* 0x000000080300780c */ /* 0x040fe40001784270 */
[----:B------:R-:W-:Y:S01]  /*5470*/  ISETP.GT.AND P2, PT, R4, 0x39, PT ;  /* 0x000000390400780c */ /* 0x000fe20003f44270 */
[----:B------:R1:W-:Y:S01]  /*5480*/  @P5 STG.E desc[UR38][R6.64+0xc0], R13 ;  /* 0x0000c00d06005986 */ /* 0x0003e2000c101926 */
[C---:B------:R-:W-:Y:S02]  /*5490*/  ISETP.GT.AND P5, PT, R3.reuse, RZ, P1 ;  /* 0x000000ff0300720c */ /* 0x040fe40000fa4270 */
[----:B------:R-:W-:Y:S01]  /*54a0*/  F2FP.TF32.F32.PACK_B R53, R53 ;  /* 0x00000035ff35723e */ /* 0x000fe200024050ff */
[----:B0-----:R-:W-:Y:S01]  /*54b0*/  FMUL R5, R50, R19 ;  /* 0x0000001332057220 */ /* 0x001fe20000400000 */
[----:B------:R-:W-:Y:S01]  /*54c0*/  @P3 STG.E desc[UR38][R6.64+0xc4], R49 ;  /* 0x0000c43106003986 */ /* 0x000fe2000c101926 */
[----:B------:R-:W-:-:S02]  /*54d0*/  ISETP.GT.AND P3, PT, R3, RZ, P2 ;  /* 0x000000ff0300720c */ /* 0x000fc40001764270 */
[----:B------:R-:W-:Y:S02]  /*54e0*/  ISETP.GT.AND P1, PT, R3, 0x8, P1 ;  /* 0x000000080300780c */ /* 0x000fe40000f24270 */
[----:B------:R-:W-:Y:S01]  /*54f0*/  F2FP.TF32.F32.PACK_B R5, R5 ;  /* 0x00000005ff05723e */ /* 0x000fe200024050ff */
[----:B-1----:R-:W-:Y:S01]  /*5500*/  FMUL R13, R56, R19 ;  /* 0x00000013380d7220 */ /* 0x002fe20000400000 */
[----:B------:R-:W-:-:S03]  /*5510*/  F2FP.TF32.F32.PACK_B R55, R55 ;  /* 0x00000037ff37723e */ /* 0x000fc600024050ff */
[----:B------:R0:W-:Y:S01]  /*5520*/  @P0 STG.E desc[UR38][R8.64+0xc0], R5 ;  /* 0x0000c00508000986 */ /* 0x0001e2000c101926 */
[C---:B------:R-:W-:Y:S02]  /*5530*/  ISETP.GT.AND P0, PT, R4.reuse, 0x40, PT ;  /* 0x000000400400780c */ /* 0x040fe40003f04270 */
        /* <DEDUP_REMOVED lines=71> */
[----:B------:R-:W-:Y:S01]  /*59b0*/  @P3 STG.E desc[UR38][R6.64+0x164], R69 ;  /* 0x0001644506003986 */ /* 0x000fe2000c101926 */
[----:B0-----:R-:W-:Y:S01]  /*59c0*/  FMUL R5, R70, R19 ;  /* 0x0000001346057220 */ /* 0x001fe20000400000 */
[----:B------:R-:W-:-:S02]  /*59d0*/  ISETP.GT.AND P3, PT, R3, RZ, P2 ;  /* 0x000000ff0300720c */ /* 0x000fc40001764270 */
[----:B------:R-:W-:Y:S02]  /*59e0*/  ISETP.GT.AND P0, PT, R3, 0x8, P0 ;  /* 0x000000080300780c */ /* 0x000fe40000704270 */
[----:B------:R-:W-:Y:S01]  /*59f0*/  F2FP.TF32.F32.PACK_B R5, R5 ;  /* 0x00000005ff05723e */ /* 0x000fe200024050ff */
[----:B-1----:R-:W-:Y:S01]  /*5a00*/  FMUL R11, R76, R19 ;  /* 0x000000134c0b7220 */ /* 0x002fe20000400000 */
[----:B------:R-:W-:-:S03]  /*5a10*/  F2FP.TF32.F32.PACK_B R75, R75 ;  /* 0x0000004bff4b723e */ /* 0x000fc600024050ff */
[----:B------:R0:W-:Y:S01]  /*5a20*/  @P1 STG.E desc[UR38][R8.64+0x160], R5 ;  /* 0x0001600508001986 */ /* 0x0001e2000c101926 */
[----:B------:R-:W-:Y:S02]  /*5a30*/  F2FP.TF32.F32.PACK_B R77, R77 ;  /* 0x0000004dff4d723e */ /* 0x000fe400024050ff */
[----:B------:R-:W-:Y:S01]  /*5a40*/  F2FP.TF32.F32.PACK_B R11, R11 ;  /* 0x0000000bff0b723e */ /* 0x000fe200024050ff */
[----:B------:R-:W-:Y:S01]  /*5a50*/  @P4 STG.E desc[UR38][R8.64+0x164], R71 ;  /* 0x0001644708004986 */ /* 0x000fe2000c101926 */
[C---:B------:R-:W-:Y:S02]  /*5a60*/  ISETP.GT.AND P4, PT, R4.reuse, 0x68, PT ;  /* 0x000000680400780c */ /* 0x040fe40003f84270 */
[----:B------:R-:W-:Y:S01]  /*5a70*/  F2FP.TF32.F32.PACK_B R79, R79 ;  /* 0x0000004fff4f723e */ /* 0x000fe200024050ff */
[----:B------:R1:W-:Y:S01]  /*5a80*/  @P5 STG.E desc[UR38][R6.64+0x180], R13 ;  /* 0x0001800d06005986 */ /* 0x0003e2000c101926 */
[----:B------:R-:W-:Y:S02]  /*5a90*/  ISETP.GT.AND P5, PT, R4, 0x69, PT ;  /* 0x000000690400780c */ /* 0x000fe40003fa4270 */
[----:B------:R-:W-:Y:S01]  /*5aa0*/  F2FP.TF32.F32.PACK_B R81, R81 ;  /* 0x00000051ff51723e */ /* 0x000fe200024050ff */
[----:B------:R-:W-:Y:S01]  /*5ab0*/  @P3 STG.E desc[UR38][R6.64+0x184], R73 ;  /* 0x0001844906003986 */ /* 0x000fe2000c101926 */
[C---:B------:R-:W-:Y:S01]  /*5ac0*/  ISETP.GT.AND P3, PT, R3.reuse, 0x8, P2 ;  /* 0x000000080300780c */ /* 0x040fe20001764270 */
[----:B0-----:R-:W-:Y:S01]  /*5ad0*/  FMUL R5, R74, R19 ;  /* 0x000000134a057220 */ /* 0x001fe20000400000 */
[----:B------:R-:W-:-:S02]  /*5ae0*/  ISETP.GT.AND P2, PT, R3, RZ, P4 ;  /* 0x000000ff0300720c */ /* 0x000fc40002744270 */
[C---:B------:R-:W-:Y:S02]  /*5af0*/  ISETP.GT.AND P1, PT, R3.reuse, RZ, P5 ;  /* 0x000000ff0300720c */ /* 0x040fe40002f24270 */
[C---:B------:R-:W-:Y:S01]  /*5b00*/  ISETP.GT.AND P4, PT, R3.reuse, 0x8, P4 ;  /* 0x000000080300780c */ /* 0x040fe20002784270 */
[----:B-1----:R-:W-:Y:S01]  /*5b10*/  FMUL R13, R78, R19 ;  /* 0x000000134e0d7220 */ /* 0x002fe20000400000 */
[----:B------:R-:W-:Y:S02]  /*5b20*/  F2FP.TF32.F32.PACK_B R5, R5 ;  /* 0x00000005ff05723e */ /* 0x000fe400024050ff */
[----:B------:R-:W-:Y:S02]  /*5b30*/  ISETP.GT.AND P5, PT, R3, 0x8, P5 ;  /* 0x000000080300780c */ /* 0x000fe40002fa4270 */
[----:B------:R-:W-:Y:S01]  /*5b40*/  F2FP.TF32.F32.PACK_B R13, R13 ;  /* 0x0000000dff0d723e */ /* 0x000fe200024050ff */
[----:B------:R0:W-:Y:S01]  /*5b50*/  @P0 STG.E desc[UR38][R8.64+0x180], R5 ;  /* 0x0001800508000986 */ /* 0x0001e2000c101926 */
[----:B------:R-:W-:-:S02]  /*5b60*/  ISETP.GT.AND P0, PT, R4, 0x79, PT ;  /* 0x000000790400780c */ /* 0x000fc40003f04270 */
[----:B------:R-:W-:Y:S01]  /*5b70*/  F2FP.TF32.F32.PACK_B R15, R15 ;  /* 0x0000000fff0f723e */ /* 0x000fe200024050ff */
[----:B------:R-:W-:Y:S01]  /*5b80*/  @P3 STG.E desc[UR38][R8.64+0x184], R75 ;  /* 0x0001844b08003986 */ /* 0x000fe2000c101926 */
[C---:B------:R-:W-:Y:S02]  /*5b90*/  ISETP.GT.AND P3, PT, R4.reuse, 0x70, PT ;  /* 0x000000700400780c */ /* 0x040fe40003f64270 */
[----:B------:R-:W-:Y:S01]  /*5ba0*/  F2FP.TF32.F32.PACK_B R83, R83 ;  /* 0x00000053ff53723e */ /* 0x000fe200024050ff */
[----:B------:R1:W-:Y:S01]  /*5bb0*/  @P2 STG.E desc[UR38][R6.64+0x1a0], R11 ;  /* 0x0001a00b06002986 */ /* 0x0003e2000c101926 */
[C---:B------:R-:W-:Y:S02]  /*5bc0*/  ISETP.GT.AND P2, PT, R4.reuse, 0x71, PT ;  /* 0x000000710400780c */ /* 0x040fe40003f44270 */
[----:B------:R-:W-:Y:S01]  /*5bd0*/  F2FP.TF32.F32.PACK_B R21, R21 ;  /* 0x00000015ff15723e */ /* 0x000fe200024050ff */
[----:B------:R-:W-:Y:S01]  /*5be0*/  @P1 STG.E desc[UR38][R6.64+0x1a4], R77 ;  /* 0x0001a44d06001986 */ /* 0x000fe2000c101926 */
[----:B------:R-:W-:Y:S01]  /*5bf0*/  ISETP.GT.AND P1, PT, R4, 0x78, PT ;  /* 0x000000780400780c */ /* 0x000fe20003f24270 */
[----:B------:R-:W-:Y:S01]  /*5c00*/  @P4 IMAD.MOV.U32 R4, RZ, RZ, R8 ;  /* 0x000000ffff044224 */ /* 0x000fe200078e0008 */
[----:B------:R-:W-:Y:S01]  /*5c10*/  F2FP.TF32.F32.PACK_B R85, R85 ;  /* 0x00000055ff55723e */ /* 0x000fe200024050ff */
[----:B0-----:R-:W-:Y:S01]  /*5c20*/  @P4 IMAD.MOV.U32 R5, RZ, RZ, R9 ;  /* 0x000000ffff054224 */ /* 0x001fe200078e0009 */
[----:B------:R-:W-:Y:S01]  /*5c30*/  F2FP.TF32.F32.PACK_B R87, R87 ;  /* 0x00000057ff57723e */ /* 0x000fe200024050ff */
[----:B-1----:R-:W-:-:S03]  /*5c40*/  FMUL R11, R80, R19 ;  /* 0x00000013500b7220 */ /* 0x002fc60000400000 */
[----:B------:R0:W-:Y:S01]  /*5c50*/  @P4 STG.E desc[UR38][R4.64+0x1a0], R13 ;  /* 0x0001a00d04004986 */ /* 0x0001e2000c101926 */
[C---:B------:R-:W-:Y:S02]  /*5c60*/  ISETP.GT.AND P4, PT, R3.reuse, RZ, P3 ;  /* 0x000000ff0300720c */ /* 0x040fe40001f84270 */
[----:B------:R-:W-:Y:S02]  /*5c70*/  ISETP.GT.AND P3, PT, R3, 0x8, P3 ;  /* 0x000000080300780c */ /* 0x000fe40001f64270 */
[----:B------:R-:W-:Y:S01]  /*5c80*/  F2FP.TF32.F32.PACK_B R11, R11 ;  /* 0x0000000bff0b723e */ /* 0x000fe200024050ff */
[----:B0-----:R-:W-:Y:S02]  /*5c90*/  @P5 IMAD.MOV.U32 R4, RZ, RZ, R8 ;  /* 0x000000ffff045224 */ /* 0x001fe400078e0008 */
[----:B------:R-:W-:Y:S01]  /*5ca0*/  FMUL R13, R86, R19 ;  /* 0x00000013560d7220 */ /* 0x000fe20000400000 */
[----:B------:R-:W-:-:S04]  /*5cb0*/  @P5 IMAD.MOV.U32 R5, RZ, RZ, R9 ;  /* 0x000000ffff055224 */ /* 0x000fc800078e0009 */
[----:B------:R-:W-:Y:S01]  /*5cc0*/  F2FP.TF32.F32.PACK_B R13, R13 ;  /* 0x0000000dff0d723e */ /* 0x000fe200024050ff */
[----:B------:R0:W-:Y:S01]  /*5cd0*/  @P5 STG.E desc[UR38][R4.64+0x1a4], R79 ;  /* 0x0001a44f04005986 */ /* 0x0001e2000c101926 */
[C---:B------:R-:W-:Y:S02]  /*5ce0*/  ISETP.GT.AND P5, PT, R3.reuse, RZ, P2 ;  /* 0x000000ff0300720c */ /* 0x040fe400017a4270 */
[----:B------:R-:W-:Y:S01]  /*5cf0*/  ISETP.GT.AND P2, PT, R3, 0x8, P2 ;  /* 0x000000080300780c */ /* 0x000fe20001744270 */
[----:B0-----:R-:W-:Y:S02]  /*5d00*/  @P4 IMAD.MOV.U32 R4, RZ, RZ, R6 ;  /* 0x000000ffff044224 */ /* 0x001fe400078e0006 */
[----:B------:R-:W-:-:S05]  /*5d10*/  @P4 IMAD.MOV.U32 R5, RZ, RZ, R7 ;  /* 0x000000ffff054224 */ /* 0x000fca00078e0007 */
        /* <DEDUP_REMOVED lines=10> */
[----:B------:R0:W-:Y:S02]  /*5dc0*/  @P3 STG.E desc[UR38][R4.64+0x1c0], R15 ;  /* 0x0001c00f04003986 */ /* 0x0001e4000c101926 */
[----:B0-----:R-:W-:Y:S02]  /*5dd0*/  @P2 IMAD.MOV.U32 R4, RZ, RZ, R8 ;  /* 0x000000ffff042224 */ /* 0x001fe400078e0008 */
[----:B------:R-:W-:-:S05]  /*5de0*/  @P2 IMAD.MOV.U32 R5, RZ, RZ, R9 ;  /* 0x000000ffff052224 */ /* 0x000fca00078e0009 */
[----:B------:R0:W-:Y:S02]  /*5df0*/  @P2 STG.E desc[UR38][R4.64+0x1c4], R83 ;  /* 0x0001c45304002986 */ /* 0x0001e4000c101926 */
[----:B0-----:R-:W-:Y:S02]  /*5e00*/  @P4 IMAD.MOV.U32 R4, RZ, RZ, R6 ;  /* 0x000000ffff044224 */ /* 0x001fe400078e0006 */
[----:B------:R-:W-:-:S05]  /*5e10*/  @P4 IMAD.MOV.U32 R5, RZ, RZ, R7 ;  /* 0x000000ffff054224 */ /* 0x000fca00078e0007 */
[----:B------:R0:W-:Y:S04]  /*5e20*/  @P4 STG.E desc[UR38][R4.64+0x1e0], R21 ;  /* 0x0001e01504004986 */ /* 0x0001e8000c101926 */
[----:B------:R1:W-:Y:S01]  /*5e30*/  @P5 STG.E desc[UR38][R6.64+0x1e4], R85 ;  /* 0x0001e45506005986 */ /* 0x0003e2000c101926 */
[----:B0-----:R-:W-:Y:S02]  /*5e40*/  @P1 IMAD.MOV.U32 R4, RZ, RZ, R8 ;  /* 0x000000ffff041224 */ /* 0x001fe400078e0008 */
[----:B------:R-:W-:-:S05]  /*5e50*/  @P1 IMAD.MOV.U32 R5, RZ, RZ, R9 ;  /* 0x000000ffff051224 */ /* 0x000fca00078e0009 */
[----:B------:R1:W-:Y:S04]  /*5e60*/  @P1 STG.E desc[UR38][R4.64+0x1e0], R13 ;  /* 0x0001e00d04001986 */ /* 0x0003e8000c101926 */
[----:B------:R1:W-:Y:S02]  /*5e70*/  @P0 STG.E desc[UR38][R8.64+0x1e4], R87 ;  /* 0x0001e45708000986 */ /* 0x0003e4000c101926 */
.L_x_154:
[----:B------:R-:W-:Y:S05]  /*5e80*/  BSYNC B0 ;  /* 0x0000000000007941 */ /* 0x000fea0003800000 */
.L_x_28:
[----:B------:R-:W-:Y:S01]  /*5e90*/  IADD3 R16, P0, R16, UR36, RZ ;  /* 0x0000002410107c10 */ /* 0x000fe2000ff1e0ff */
[----:B------:R-:W-:Y:S01]  /*5ea0*/  ULDC.64 UR4, c[0x0][0x650] ;  /* 0x0001940000047ab9 */ /* 0x000fe20000000a00 */
[----:B------:R-:W-:Y:S01]  /*5eb0*/  PRMT R3, RZ, 0x7610, R3 ;  /* 0x00007610ff037816 */ /* 0x000fe20000000003 */
[----:B------:R-:W-:Y:S01]  /*5ec0*/  IMAD.MOV.U32 R100, RZ, RZ, -0x1 ;  /* 0xffffffffff647424 */ /* 0x000fe200078e00ff */
[----:B------:R-:W-:Y:S01]  /*5ed0*/  IADD3.X R17, R17, UR42, RZ, P0, !PT ;  /* 0x0000002a11117c10 */ /* 0x000fe200087fe4ff */
[----:B--2---:R-:W-:Y:S01]  /*5ee0*/  IMAD.MOV.U32 R99, RZ, RZ, -0x1 ;  /* 0xffffffffff637424 */ /* 0x004fe200078e00ff */
[----:B------:R-:W-:-:S04]  /*5ef0*/  ISETP.GE.U32.AND P0, PT, R16, UR4, PT ;  /* 0x0000000410007c0c */ /* 0x000fc8000bf06070 */
[----:B------:R-:W-:-:S13]  /*5f00*/  ISETP.GE.U32.AND.EX P0, PT, R17, UR5, PT, P0 ;  /* 0x0000000511007c0c */ /* 0x000fda000bf06100 */
[----:B------:R-:W-:Y:S05]  /*5f10*/  @P0 BRA `(.L_x_155) ;  /* 0x00000004004c0947 */ /* 0x000fea0003800000 */
[----:B0-----:R-:W0:Y:S01]  /*5f20*/  LDC.64 R10, c[0x0][0x628] ;  /* 0x00018a00ff0a7b82 */ /* 0x001e220000000a00 */
[----:B-1--4-:R-:W1:Y:S01]  /*5f30*/  S2R R12, SR_CTAID.X ;  /* 0x00000000000c7919 */ /* 0x012e620000002500 */
[----:B---3--:R-:W-:Y:S02]  /*5f40*/  IMAD.MOV.U32 R8, RZ, RZ, R16 ;  /* 0x000000ffff087224 */ /* 0x008fe400078e0010 */
[----:B------:R-:W-:Y:S01]  /*5f50*/  IMAD.MOV.U32 R9, RZ, RZ, R17 ;  /* 0x000000ffff097224 */ /* 0x000fe200078e0011 */
[----:B------:R-:W2:Y:S03]  /*5f60*/  S2R R20, SR_CTAID.Y ;  /* 0x0000000000147919 */ /* 0x000ea60000002600 */
[----:B------:R-:W3:Y:S08]  /*5f70*/  LDC R0, c[0x0][0x630] ;  /* 0x00018c00ff007b82 */ /* 0x000ef00000000800 */
[----:B------:R-:W4:Y:S01]  /*5f80*/  LDC.64 R14, c[0x0][0x620] ;  /* 0x00018800ff0e7b82 */ /* 0x000f220000000a00 */
[----:B0-----:R-:W-:-:S04]  /*5f90*/  ISETP.NE.U32.AND P0, PT, R10, RZ, PT ;  /* 0x000000ff0a00720c */ /* 0x001fc80003f05070 */
[----:B------:R-:W-:-:S13]  /*5fa0*/  ISETP.NE.AND.EX P0, PT, R11, RZ, PT, P0 ;  /* 0x000000ff0b00720c */ /* 0x000fda0003f05300 */
[----:B-1234-:R-:W-:Y:S05]  /*5fb0*/  @!P0 BRA `(.L_x_156) ;  /* 0x0000000000288947 */ /* 0x01efea0003800000 */
        /* <DEDUP_REMOVED lines=10> */
.L_x_156:
[-CC-:B------:R-:W-:Y:S01]  /*6060*/  SHF.R.U64 R99, R8, R0.reuse, R9.reuse ;  /* 0x0000000008637219 */ /* 0x180fe20000001209 */
[----:B------:R-:W0:Y:S01]  /*6070*/  LDC.64 R26, c[0x0][0x640] ;  /* 0x00019000ff1a7b82 */ /* 0x000e220000000a00 */
[----:B------:R-:W-:Y:S01]  /*6080*/  SHF.R.U32.HI R0, RZ, R0, R9 ;  /* 0x00000000ff007219 */ /* 0x000fe20000011609 */
[----:B------:R-:W-:Y:S01]  /*6090*/  ULDC UR4, c[0x0][0x150] ;  /* 0x0000540000047ab9 */ /* 0x000fe20000000800 */
[----:B------:R-:W-:Y:S02]  /*60a0*/  IADD3 R3, P0, RZ, -R99, RZ ;  /* 0x80000063ff037210 */ /* 0x000fe40007f1e0ff */
[----:B------:R-:W-:-:S03]  /*60b0*/  I2FP.F32.U32 R7, R12 ;  /* 0x0000000c00077245 */ /* 0x000fc60000201000 */
[----:B------:R-:W1:Y:S01]  /*60c0*/  LDC R6, c[0x0][0x618] ;  /* 0x00018600ff067b82 */ /* 0x000e620000000800 */
[----:B------:R-:W-:Y:S02]  /*60d0*/  IMAD.X R5, RZ, RZ, ~R0, P0 ;  /* 0x000000ffff057224 */ /* 0x000fe400000e0e00 */
[----:B------:R-:W-:Y:S01]  /*60e0*/  FMUL R7, R7, UR4 ;  /* 0x0000000407077c20 */ /* 0x000fe20008400000 */
[----:B------:R-:W-:Y:S01]  /*60f0*/  ULDC UR4, c[0x0][0x154] ;  /* 0x0000550000047ab9 */ /* 0x000fe20000000800 */
[-C--:B------:R-:W-:Y:S02]  /*6100*/  IMAD R0, R5, R14.reuse, RZ ;  /* 0x0000000e05007224 */ /* 0x080fe400078e02ff */
[C---:B------:R-:W-:Y:S01]  /*6110*/  IMAD.WIDE.U32 R4, R3.reuse, R14, R16 ;  /* 0x0000000e03047225 */ /* 0x040fe200078e0010 */
[----:B------:R-:W2:Y:S01]  /*6120*/  LDC R8, c[0x0][0x608] ;  /* 0x00018200ff087b82 */ /* 0x000ea20000000800 */
[----:B------:R-:W3:Y:S02]  /*6130*/  F2I.U32.TRUNC.NTZ R7, R7 ;  /* 0x0000000700077305 */ /* 0x000ee4000020f000 */
[----:B------:R-:W-:Y:S01]  /*6140*/  IMAD R3, R3, R15, R0 ;  /* 0x0000000f03037224 */ /* 0x000fe200078e0200 */
[----:B------:R-:W-:-:S03]  /*6150*/  I2FP.F32.U32 R0, R20 ;  /* 0x0000001400007245 */ /* 0x000fc60000201000 */
[----:B------:R-:W-:Y:S01]  /*6160*/  IMAD.IADD R3, R5, 0x1, R3 ;  /* 0x0000000105037824 */ /* 0x000fe200078e0203 */
[----:B------:R-:W4:Y:S01]  /*6170*/  LDC R11, c[0x0][0x658] ;  /* 0x00019600ff0b7b82 */ /* 0x000f220000000800 */
[----:B0-----:R-:W-:-:S04]  /*6180*/  ISETP.NE.U32.AND P0, PT, R26, RZ, PT ;  /* 0x000000ff1a00720c */ /* 0x001fc80003f05070 */
[----:B------:R-:W-:-:S03]  /*6190*/  ISETP.NE.AND.EX P0, PT, R27, RZ, PT, P0 ;  /* 0x000000ff1b00720c */ /* 0x000fc60003f05300 */
[----:B------:R-:W0:Y:S01]  /*61a0*/  LDC R9, c[0x0][0x144] ;  /* 0x00005100ff097b82 */ /* 0x000e220000000800 */
[-C--:B-1----:R-:W-:Y:S01]  /*61b0*/  SHF.R.U64 R10, R4, R6.reuse, R3 ;  /* 0x00000006040a7219 */ /* 0x082fe20000001203 */
[----:B---3--:R-:W-:Y:S01]  /*61c0*/  IMAD.MOV R7, RZ, RZ, -R7 ;  /* 0x000000ffff077224 */ /* 0x008fe200078e0a07 */
[----:B------:R-:W-:Y:S01]  /*61d0*/  SHF.R.U32.HI R3, RZ, R6, R3 ;  /* 0x00000006ff037219 */ /* 0x000fe20000011603 */
[----:B------:R-:W-:-:S04]  /*61e0*/  FMUL R6, R0, UR4 ;  /* 0x0000000400067c20 */ /* 0x000fc80008400000 */
[----:B------:R-:W1:Y:S01]  /*61f0*/  LDC R21, c[0x0][0x148] ;  /* 0x00005200ff157b82 */ /* 0x000e620000000800 */
[----:B------:R3:W0:Y:S01]  /*6200*/  F2I.U32.TRUNC.NTZ R14, R6 ;  /* 0x00000006000e7305 */ /* 0x000622000020f000 */
[-CC-:B--2---:R-:W-:Y:S02]  /*6210*/  SHF.R.U64 R13, R10, R8.reuse, R3.reuse ;  /* 0x000000080a0d7219 */ /* 0x184fe40000001203 */
[----:B------:R-:W-:-:S04]  /*6220*/  SHF.R.U32.HI R0, RZ, R8, R3 ;  /* 0x00000008ff007219 */ /* 0x000fc80000011603 */
[----:B-----5:R-:W2:Y:S01]  /*6230*/  LDC R24, c[0x0][0x648] ;  /* 0x00019200ff187b82 */ /* 0x020ea20000000800 */
[-CC-:B----4-:R-:W-:Y:S02]  /*6240*/  SHF.R.U64 R15, R13, R11.reuse, R0.reuse ;  /* 0x0000000b0d0f7219 */ /* 0x190fe40000001200 */
[----:B------:R-:W-:-:S03]  /*6250*/  SHF.R.U32.HI R5, RZ, R11, R0 ;  /* 0x0000000bff057219 */ /* 0x000fc60000011600 */
[----:B------:R-:W-:Y:S02]  /*6260*/  IMAD.MOV.U32 R4, RZ, RZ, R15 ;  /* 0x000000ffff047224 */ /* 0x000fe400078e000f */
[----:B------:R-:W4:Y:S01]  /*6270*/  LDC R28, c[0x0][0x638] ;  /* 0x00018e00ff1c7b82 */ /* 0x000f220000000800 */
[----:B0-----:R-:W-:-:S07]  /*6280*/  IMAD R25, R9, R7, R12 ;  /* 0x0000000709197224 */ /* 0x001fce00078e020c */
[----:B------:R-:W0:Y:S08]  /*6290*/  LDC R29, c[0x0][0x610] ;  /* 0x00018400ff1d7b82 */ /* 0x000e300000000800 */
[----:B------:R-:W0:Y:S01]  /*62a0*/  LDC R30, c[0x0][0x600] ;  /* 0x00018000ff1e7b82 */ /* 0x000e220000000800 */
[----:B-123--:R-:W-:Y:S05]  /*62b0*/  @!P0 BRA `(.L_x_157) ;  /* 0x0000000000288947 */ /* 0x00efea0003800000 */
        /* <DEDUP_REMOVED lines=10> */
.L_x_157:
[----:B------:R-:W-:Y:S01]  /*6360*/  ISETP.NE.AND P0, PT, R2, 0x1, PT ;  /* 0x000000010200780c */ /* 0x000fe20003f05270 */
[----:B------:R-:W-:Y:S01]  /*6370*/  IMAD.MOV R14, RZ, RZ, -R14 ;  /* 0x000000ffff0e7224 */ /* 0x000fe200078e0a0e */
[----:B------:R-:W-:Y:S02]  /*6380*/  SHF.R.U64 R0, R4, R24, R5 ;  /* 0x0000001804007219 */ /* 0x000fe40000001205 */
[----:B------:R-:W-:Y:S02]  /*6390*/  LOP3.LUT R3, R13, R96, RZ, 0xc0, !PT ;  /* 0x000000600d037212 */ /* 0x000fe400078ec0ff */
[----:B------:R-:W-:Y:S01]  /*63a0*/  LOP3.LUT R10, R10, R95, RZ, 0xc0, !PT ;  /* 0x0000005f0a0a7212 */ /* 0x000fe200078ec0ff */
[----:B------:R-:W-:Y:S02]  /*63b0*/  IMAD.MOV R4, RZ, RZ, -R0 ;  /* 0x000000ffff047224 */ /* 0x000fe400078e0a00 */
[----:B------:R-:W-:Y:S02]  /*63c0*/  IMAD R0, R90, R0, R3 ;  /* 0x000000005a007224 */ /* 0x000fe400078e0203 */
[----:B----4-:R-:W-:-:S02]  /*63d0*/  IMAD R3, R4, R28, R15 ;  /* 0x0000001c04037224 */ /* 0x010fc400078e020f */
[----:B------:R-:W-:Y:S02]  /*63e0*/  @P0 IMAD R25, R21, R14, R20 ;  /* 0x0000000e15190224 */ /* 0x000fe400078e0214 */
[----:B0-----:R-:W-:Y:S02]  /*63f0*/  IMAD R5, R3, R30, R10 ;  /* 0x0000001e03057224 */ /* 0x001fe400078e020a */
[----:B------:R-:W-:Y:S02]  /*6400*/  IMAD R0, R0, R29, R25 ;  /* 0x0000001d00007224 */ /* 0x000fe400078e0219 */
[----:B------:R-:W-:-:S03]  /*6410*/  IMAD.MOV.U32 R4, RZ, RZ, 0x1 ;  /* 0x00000001ff047424 */ /* 0x000fc600078e00ff */
[----:B------:R-:W-:Y:S02]  /*6420*/  SEL R100, R5, R0, !P0 ;  /* 0x0000000005647207 */ /* 0x000fe40004000000 */
[----:B------:R-:W-:Y:S02]  /*6430*/  PRMT R3, R4, 0x7610, R3 ;  /* 0x0000761004037816 */ /* 0x000fe40000000003 */
[----:B------:R-:W-:-:S07]  /*6440*/  SEL R0, R0, R5, !P0 ;  /* 0x0000000500007207 */ /* 0x000fce0004000000 */
.L_x_155:
[----:B------:R-:W-:Y:S01]  /*6450*/  LOP3.LUT P0, RZ, R3, 0xff, RZ, 0xc0, !PT ;  /* 0x000000ff03ff7812 */ /* 0x000fe2000780c0ff */
[----:B------:R-:W-:Y:S01]  /*6460*/  UIMAD.WIDE.U32 UR4, UR41, -0x55555555, URZ ;  /* 0xaaaaaaab290478a5 */ /* 0x000fe2000f8e003f */
[----:B------:R-:W-:-:S03]  /*6470*/  IMAD.MOV.U32 R101, RZ, RZ, R0 ;  /* 0x000000ffff657224 */ /* 0x000fc600078e0000 */
[----:B------:R-:W-:-:S04]  /*6480*/  USHF.R.U32.HI UR4, URZ, 0x1, UR5 ;  /* 0x000000013f047899 */ /* 0x000fc80008011605 */
[----:B------:R-:W-:-:S04]  /*6490*/  UIMAD UR41, UR4, -0x3, UR41 ;  /* 0xfffffffd042978a4 */ /* 0x000fc8000f8e0229 */
[----:B------:R-:W-:Y:S08]  /*64a0*/  @P0 BRA `(.L_x_158) ;  /* 0xffffffac003c0947 */ /* 0x000ff0000383ffff */
[----:B------:R-:W-:Y:S05]  /*64b0*/  EXIT ;  /* 0x000000000000794d */ /* 0x000fea0003800000 */
.L_x_3:
        /* <DEDUP_REMOVED lines=26> */
.L_x_160:
[--C-:B------:R-:W-:Y:S01]  /*6660*/  SHF.R.U64 R14, R12, R20, R13.reuse ;  /* 0x000000140c0e7219 */ /* 0x100fe2000000120d */
[----:B------:R-:W0:Y:S01]  /*6670*/  LDC R24, c[0x0][0x618] ;  /* 0x00018600ff187b82 */ /* 0x000e220000000800 */
[----:B------:R-:W-:Y:S01]  /*6680*/  I2FP.F32.U32 R8, R6 ;  /* 0x0000000600087245 */ /* 0x000fe20000201000 */
[----:B------:R-:W-:Y:S01]  /*6690*/  ULDC UR4, c[0x0][0x150] ;  /* 0x0000540000047ab9 */ /* 0x000fe20000000800 */
[----:B------:R-:W-:Y:S02]  /*66a0*/  SHF.R.U32.HI R7, RZ, R20, R13 ;  /* 0x00000014ff077219 */ /* 0x000fe4000001160d */
[----:B------:R-:W-:Y:S01]  /*66b0*/  IADD3 R11, P0, RZ, -R14, RZ ;  /* 0x8000000eff0b7210 */ /* 0x000fe20007f1e0ff */
[----:B------:R-:W-:Y:S01]  /*66c0*/  FMUL R13, R8, UR4 ;  /* 0x00000004080d7c20 */ /* 0x000fe20008400000 */
[----:B------:R-:W-:Y:S01]  /*66d0*/  ULDC UR4, c[0x0][0x154] ;  /* 0x0000550000047ab9 */ /* 0x000fe20000000800 */
[----:B------:R-:W1:Y:S02]  /*66e0*/  LDC.64 R26, c[0x0][0x640] ;  /* 0x00019000ff1a7b82 */ /* 0x000e640000000a00 */
[----:B------:R-:W-:-:S02]  /*66f0*/  IMAD.X R7, RZ, RZ, ~R7, P0 ;  /* 0x000000ffff077224 */ /* 0x000fc400000e0e07 */
[----:B------:R-:W2:Y:S01]  /*6700*/  F2I.U32.TRUNC.NTZ R13, R13 ;  /* 0x0000000d000d7305 */ /* 0x000ea2000020f000 */
[----:B------:R-:W-:-:S03]  /*6710*/  IMAD.WIDE.U32 R8, R11, R22, R16 ;  /* 0x000000160b087225 */ /* 0x000fc600078e0010 */
[----:B------:R-:W3:Y:S01]  /*6720*/  LDC R15, c[0x0][0x144] ;  /* 0x00005100ff0f7b82 */ /* 0x000ee20000000800 */
[----:B------:R-:W-:-:S04]  /*6730*/  IMAD R10, R7, R22, RZ ;  /* 0x00000016070a7224 */ /* 0x000fc800078e02ff */
[----:B------:R-:W-:Y:S02]  /*6740*/  IMAD R7, R11, R23, R10 ;  /* 0x000000170b077224 */ /* 0x000fe400078e020a */
[----:B------:R-:W-:Y:S01]  /*6750*/  IMAD.MOV.U32 R10, RZ, RZ, -0x1 ;  /* 0xffffffffff0a7424 */ /* 0x000fe200078e00ff */
[----:B------:R-:W4:Y:S01]  /*6760*/  LDC R20, c[0x0][0x608] ;  /* 0x00018200ff147b82 */ /* 0x000f220000000800 */
[----:B------:R-:W-:Y:S01]  /*6770*/  IMAD.IADD R7, R9, 0x1, R7 ;  /* 0x0000000109077824 */ /* 0x000fe200078e0207 */
[----:B------:R-:W-:-:S04]  /*6780*/  I2FP.F32.U32 R9, R5 ;  /* 0x0000000500097245 */ /* 0x000fc80000201000 */
[-C--:B0-----:R-:W-:Y:S01]  /*6790*/  SHF.R.U64 R12, R8, R24.reuse, R7 ;  /* 0x00000018080c7219 */ /* 0x081fe20000001207 */
[----:B--2---:R-:W-:Y:S01]  /*67a0*/  IMAD.MOV R8, RZ, RZ, -R13 ;  /* 0x000000ffff087224 */ /* 0x004fe200078e0a0d */
[----:B------:R-:W0:Y:S01]  /*67b0*/  LDC R11, c[0x0][0x658] ;  /* 0x00019600ff0b7b82 */ /* 0x000e220000000800 */
[----:B-1----:R-:W-:Y:S01]  /*67c0*/  ISETP.NE.U32.AND P0, PT, R26, RZ, PT ;  /* 0x000000ff1a00720c */ /* 0x002fe20003f05070 */
[----:B------:R-:W-:Y:S01]  /*67d0*/  FMUL R9, R9, UR4 ;  /* 0x0000000409097c20 */ /* 0x000fe20008400000 */
[----:B------:R-:W-:Y:S02]  /*67e0*/  SHF.R.U32.HI R7, RZ, R24, R7 ;  /* 0x00000018ff077219 */ /* 0x000fe40000011607 */
[----:B------:R-:W-:-:S03]  /*67f0*/  ISETP.NE.AND.EX P0, PT, R27, RZ, PT, P0 ;  /* 0x000000ff1b00720c */ /* 0x000fc60003f05300 */
[----:B------:R-:W1:Y:S01]  /*6800*/  LDC R22, c[0x0][0x148] ;  /* 0x00005200ff167b82 */ /* 0x000e620000000800 */
[----:B---3--:R-:W-:Y:S02]  /*6810*/  IMAD R23, R15, R8, R6 ;  /* 0x000000080f177224 */ /* 0x008fe400078e0206 */
[----:B------:R-:W-:-:S05]  /*6820*/  IMAD.MOV.U32 R8, RZ, RZ, 0x1 ;  /* 0x00000001ff087424 */ /* 0x000fca00078e00ff */
[----:B------:R-:W2:Y:S01]  /*6830*/  LDC R21, c[0x0][0x600] ;  /* 0x00018000ff157b82 */ /* 0x000ea20000000800 */
[-CC-:B----4-:R-:W-:Y:S02]  /*6840*/  SHF.R.U64 R15, R12, R20.reuse, R7.reuse ;  /* 0x000000140c0f7219 */ /* 0x190fe40000001207 */
[----:B------:R-:W-:Y:S02]  /*6850*/  SHF.R.U32.HI R6, RZ, R20, R7 ;  /* 0x00000014ff067219 */ /* 0x000fe40000011607 */
[----:B------:R3:W4:Y:S03]  /*6860*/  F2I.U32.TRUNC.NTZ R20, R9 ;  /* 0x0000000900147305 */ /* 0x000726000020f000 */
[----:B------:R-:W1:Y:S01]  /*6870*/  LDC R25, c[0x0][0x648] ;  /* 0x00019200ff197b82 */ /* 0x000e620000000800 */
[-C--:B0-----:R-:W-:Y:S02]  /*6880*/  SHF.R.U64 R19, R15, R11.reuse, R6 ;  /* 0x0000000b0f137219 */ /* 0x081fe40000001206 */
[----:B------:R-:W-:-:S02]  /*6890*/  SHF.L.U32 R10, R10, R11, RZ ;  /* 0x0000000b0a0a7219 */ /* 0x000fc400000006ff */
[-C--:B------:R-:W-:Y:S01]  /*68a0*/  SHF.R.U32.HI R7, RZ, R11.reuse, R6 ;  /* 0x0000000bff077219 */ /* 0x080fe20000011606 */
[----:B------:R-:W-:Y:S01]  /*68b0*/  IMAD.MOV.U32 R6, RZ, RZ, R19 ;  /* 0x000000ffff067224 */ /* 0x000fe200078e0013 */
[----:B------:R-:W-:Y:S01]  /*68c0*/  SHF.L.U32 R24, R8, R11, RZ ;  /* 0x0000000b08187219 */ /* 0x000fe200000006ff */
[----:B------:R-:W0:Y:S01]  /*68d0*/  LDC R28, c[0x0][0x638] ;  /* 0x00018e00ff1c7b82 */ /* 0x000e220000000800 */
[----:B------:R-:W-:-:S07]  /*68e0*/  LOP3.LUT R30, RZ, R10, RZ, 0x33, !PT ;  /* 0x0000000aff1e7212 */ /* 0x000fce00078e33ff */
[----:B------:R-:W0:Y:S01]  /*68f0*/  LDC R29, c[0x0][0x610] ;  /* 0x00018400ff1d7b82 */ /* 0x000e220000000800 */
[----:B---34-:R-:W-:Y:S05]  /*6900*/  @!P0 BRA `(.L_x_161) ;  /* 0x0000000000288947 */ /* 0x018fea0003800000 */
[----:B------:R-:W3:Y:S02]  /*6910*/  LDC R6, c[0x0][0x64c] ;  /* 0x00019300ff067b82 */ /* 0x000ee40000000800 */
[----:B---3--:R-:W-:-:S05]  /*6920*/  IADD3 R11, P0, R19, R6, RZ ;  /* 0x00000006130b7210 */ /* 0x008fca0007f1e0ff */
        /* <DEDUP_REMOVED lines=8> */
.L_x_161:
[----:B------:R-:W-:Y:S01]  /*69b0*/  ISETP.NE.AND P0, PT, R2, 0x1, PT ;  /* 0x000000010200780c */ /* 0x000fe20003f05270 */
[----:B--2---:R-:W-:Y:S01]  /*69c0*/  VIADD R9, R21, 0xffffffff ;  /* 0xffffffff15097836 */ /* 0x004fe20000000000 */
[----:B-1----:R-:W-:Y:S01]  /*69d0*/  SHF.R.U64 R7, R6, R25, R7 ;  /* 0x0000001906077219 */ /* 0x002fe20000001207 */
[----:B------:R-:W-:Y:S01]  /*69e0*/  IMAD.MOV R20, RZ, RZ, -R20 ;  /* 0x000000ffff147224 */ /* 0x000fe200078e0a14 */
[----:B------:R-:W-:Y:S02]  /*69f0*/  LOP3.LUT R6, R15, R30, RZ, 0xc0, !PT ;  /* 0x0000001e0f067212 */ /* 0x000fe400078ec0ff */
[----:B------:R-:W-:Y:S01]  /*6a00*/  LOP3.LUT R12, R12, R9, RZ, 0xc0, !PT ;  /* 0x000000090c0c7212 */ /* 0x000fe200078ec0ff */
[----:B------:R-:W-:Y:S02]  /*6a10*/  IMAD.MOV R8, RZ, RZ, -R7 ;  /* 0x000000ffff087224 */ /* 0x000fe400078e0a07 */
[----:B------:R-:W-:Y:S02]  /*6a20*/  IMAD R6, R24, R7, R6 ;  /* 0x0000000718067224 */ /* 0x000fe400078e0206 */
[----:B------:R-:W-:-:S02]  /*6a30*/  IMAD.MOV.U32 R9, RZ, RZ, 0x1 ;  /* 0x00000001ff097424 */ /* 0x000fc400078e00ff */
[----:B------:R-:W-:Y:S02]  /*6a40*/  @P0 IMAD R23, R22, R20, R5 ;  /* 0x0000001416170224 */ /* 0x000fe400078e0205 */
[----:B0-----:R-:W-:Y:S02]  /*6a50*/  IMAD R5, R8, R28, R19 ;  /* 0x0000001c08057224 */ /* 0x001fe400078e0213 */
[----:B------:R-:W-:Y:S02]  /*6a60*/  IMAD R19, R6, R29, R23 ;  /* 0x0000001d06137224 */ /* 0x000fe400078e0217 */
[----:B------:R-:W-:Y:S02]  /*6a70*/  IMAD R6, R5, R21, R12 ;  /* 0x0000001505067224 */ /* 0x000fe400078e020c */
[----:B------:R-:W-:-:S03]  /*6a80*/  IMAD.MOV.U32 R8, RZ, RZ, R14 ;  /* 0x000000ffff087224 */ /* 0x000fc600078e000e */
[----:B------:R-:W-:Y:S02]  /*6a90*/  SEL R20, R6, R19, !P0 ;  /* 0x0000001306147207 */ /* 0x000fe40004000000 */
[----:B------:R-:W-:-:S07]  /*6aa0*/  SEL R19, R19, R6, !P0 ;  /* 0x0000000613137207 */ /* 0x000fce0004000000 */
.L_x_159:
[----:B------:R-:W-:-:S08]  /*6ab0*/  NOP ;  /* 0x0000000000007918 */ /* 0x000fd00000000000 */
[----:B------:R-:W0:-:S00]  /*6ac0*/  USETMAXREG.DEALLOC.CTAPOOL 0x28 ;  /* 0x00000028000079c8 */ /* 0x000e0000080e0500 */
[----:B0-----:R-:W-:-:S13]  /*6ad0*/  ISETP.NE.AND P0, PT, R0, RZ, PT ;  /* 0x000000ff0000720c */ /* 0x001fda0003f05270 */
[----:B------:R-:W-:Y:S05]  /*6ae0*/  @P0 EXIT ;  /* 0x000000000000094d */ /* 0x000fea0003800000 */
[----:B------:R-:W-:Y:S01]  /*6af0*/  LOP3.LUT P0, RZ, R9, 0xff, RZ, 0xc0, !PT ;  /* 0x000000ff09ff7812 */ /* 0x000fe2000780c0ff */
[----:B------:R-:W-:Y:S02]  /*6b00*/  IMAD.MOV.U32 R0, RZ, RZ, 0x1 ;  /* 0x00000001ff007424 */ /* 0x000fe400078e00ff */
[----:B------:R-:W-:-:S10]  /*6b10*/  IMAD.MOV.U32 R12, RZ, RZ, RZ ;  /* 0x000000ffff0c7224 */ /* 0x000fd400078e00ff */
[----:B------:R-:W-:Y:S05]  /*6b20*/  @!P0 BRA `(.L_x_162) ;  /* 0x0000000c000c8947 */ /* 0x000fea0003800000 */
[----:B------:R-:W0:Y:S01]  /*6b30*/  LDC R0, c[0x0][0x28c] ;  /* 0x0000a300ff007b82 */ /* 0x000e220000000800 */
[----:B------:R-:W-:Y:S01]  /*6b40*/  LOP3.LUT P0, RZ, R3, 0x1f, RZ, 0xc0, !PT ;  /* 0x0000001f03ff7812 */ /* 0x000fe2000780c0ff */
[----:B------:R-:W-:Y:S01]  /*6b50*/  ULDC UR5, c[0x0][0x658] ;  /* 0x0001960000057ab9 */ /* 0x000fe20000000800 */
[----:B------:R-:W-:Y:S01]  /*6b60*/  UMOV UR6, 0xffffffff ;  /* 0xffffffff00067882 */ /* 0x000fe20000000000 */
[----:B------:R-:W-:Y:S01]  /*6b70*/  BSSY B0, `(.L_x_162) ;  /* 0x00000be000007945 */ /* 0x000fe20003800000 */
[----:B------:R-:W-:Y:S01]  /*6b80*/  USHF.L.U32 UR6, UR6, UR5, URZ ;  /* 0x0000000506067299 */ /* 0x000fe2000800063f */
[C---:B------:R-:W-:Y:S01]  /*6b90*/  ISETP.NE.AND P2, PT, R4.reuse, RZ, PT ;  /* 0x000000ff0400720c */ /* 0x040fe20003f45270 */
[----:B------:R-:W-:Y:S01]  /*6ba0*/  IMAD.MOV.U32 R13, RZ, RZ, 0x1 ;  /* 0x00000001ff0d7424 */ /* 0x000fe200078e00ff */
[----:B------:R-:W-:Y:S01]  /*6bb0*/  ISETP.NE.OR P0, PT, R4, RZ, !P0 ;  /* 0x000000ff0400720c */ /* 0x000fe20004705670 */
[----:B------:R-:W-:Y:S01]  /*6bc0*/  IMAD.MOV.U32 R12, RZ, RZ, RZ ;  /* 0x000000ffff0c7224 */ /* 0x000fe200078e00ff */
[----:B------:R-:W-:Y:S01]  /*6bd0*/  LOP3.LUT R11, R18, 0x2, RZ, 0xfc, !PT ;  /* 0x00000002120b7812 */ /* 0x000fe200078efcff */
[----:B------:R-:W-:Y:S01]  /*6be0*/  ULDC UR4, c[0x0][0x600] ;  /* 0x0001800000047ab9 */ /* 0x000fe20000000800 */
[----:B------:R-:W-:Y:S01]  /*6bf0*/  UMOV UR7, 0x1 ;  /* 0x0000000100077882 */ /* 0x000fe20000000000 */
[----:B------:R-:W-:-:S02]  /*6c00*/  UIADD3 UR15, UR4, -0x1, URZ ;  /* 0xffffffff040f7890 */ /* 0x000fc4000fffe03f */
[----:B------:R-:W-:Y:S02]  /*6c10*/  USHF.L.U32 UR17, UR7, UR5, URZ ;  /* 0x0000000507117299 */ /* 0x000fe4000800063f */
[----:B------:R-:W-:Y:S01]  /*6c20*/  ULOP3.LUT UR16, URZ, UR6, URZ, 0x33, !UPT ;  /* 0x000000063f107292 */ /* 0x000fe2000f8e333f */
[----:B------:R-:W-:Y:S01]  /*6c30*/  ULDC.64 UR20, c[0x0][0x198] ;  /* 0x0000660000147ab9 */ /* 0x000fe20000000a00 */
[----:B0-----:R-:W-:-:S05]  /*6c40*/  VIADD R0, R0, 0x1f ;  /* 0x0000001f00007836 */ /* 0x001fca0000000000 */
[----:B------:R-:W-:-:S04]  /*6c50*/  SHF.R.S32.HI R3, RZ, 0x1f, R0 ;  /* 0x0000001fff037819 */ /* 0x000fc80000011400 */
[----:B------:R-:W-:Y:S01]  /*6c60*/  LEA.HI R3, R3, R0, RZ, 0x5 ;  /* 0x0000000003037211 */ /* 0x000fe200078f28ff */
[----:B------:R-:W-:-:S03]  /*6c70*/  IMAD.MOV.U32 R0, RZ, RZ, 0x1 ;  /* 0x00000001ff007424 */ /* 0x000fc600078e00ff */
[----:B------:R-:W-:-:S05]  /*6c80*/  SHF.R.S32.HI R3, RZ, 0x5, R3 ;  /* 0x00000005ff037819 */ /* 0x000fca0000011403 */
[----:B------:R-:W-:-:S07]  /*6c90*/  VIADD R10, R3, 0x1 ;  /* 0x00000001030a7836 */ /* 0x000fce0000000000 */
.L_x_174:
[----:B------:R-:W-:-:S03]  /*6ca0*/  UMOV UR4, 0xffffffff ;  /* 0xffffffff00047882 */ /* 0x000fc60000000000 */
[----:B------:R-:W-:Y:S05]  /*6cb0*/  BRA.DIV UR4, `(.L_x_163) ;  /* 0x0000000e04707947 */ /* 0x000fea000b800000 */
[----:B------:R-:W-:-:S13]  /*6cc0*/  ELECT P6, URZ, PT ;  /* 0x00000000003f782f */ /* 0x000fda00038c0000 */
.L_x_184:
[----:B------:R-:W0:Y:S01]  /*6cd0*/  LDC R4, c[0x0][0x28c] ;  /* 0x0000a300ff047b82 */ /* 0x000e220000000800 */
[----:B------:R-:W-:Y:S01]  /*6ce0*/  BSSY B1, `(.L_x_164) ;  /* 0x0000035000017945 */ /* 0x000fe20003800000 */
[----:B0-----:R-:W-:-:S13]  /*6cf0*/  ISETP.LT.OR P6, PT, R4, 0x1, !P6 ;  /* 0x000000010400780c */ /* 0x001fda00077c1670 */
[----:B------:R-:W-:Y:S05]  /*6d00*/  @P6 BRA `(.L_x_165) ;  /* 0x0000000000c86947 */ /* 0x000fea0003800000 */
[----:B------:R-:W-:Y:S02]  /*6d10*/  IMAD.SHL.U32 R20, R20, 0x80, RZ ;  /* 0x0000008014147824 */ /* 0x000fe400078e00ff */
[----:B------:R-:W-:Y:S02]  /*6d20*/  IMAD.SHL.U32 R19, R19, 0x80, RZ ;  /* 0x0000008013137824 */ /* 0x000fe400078e00ff */
[----:B------:R-:W-:Y:S02]  /*6d30*/  IMAD.MOV.U32 R21, RZ, RZ, RZ ;  /* 0x000000ffff157224 */ /* 0x000fe400078e00ff */
[----:B------:R-:W-:Y:S02]  /*6d40*/  IMAD.MOV.U32 R4, RZ, RZ, R10 ;  /* 0x000000ffff047224 */ /* 0x000fe400078e000a */
[----:B------:R-:W-:Y:S02]  /*6d50*/  IMAD.MOV.U32 R5, RZ, RZ, R0 ;  /* 0x000000ffff057224 */ /* 0x000fe400078e0000 */
[----:B------:R-:W-:-:S07]  /*6d60*/  IMAD.MOV.U32 R6, RZ, RZ, R12 ;  /* 0x000000ffff067224 */ /* 0x000fce00078e000c */
.L_x_169:
[----:B------:R-:W0:Y:S01]  /*6d70*/  S2R R14, SR_CgaCtaId ;  /* 0x00000000000e7919 */ /* 0x000e220000008800 */
[----:B------:R-:W-:Y:S01]  /*6d80*/  MOV R7, 0x400 ;  /* 0x0000040000077802 */ /* 0x000fe20000000f00 */
[----:B------:R-:W1:Y:S03]  /*6d90*/  @!P2 LDC R9, c[0x0][0x500] ;  /* 0x00014000ff09ab82 */ /* 0x000e660000000800 */
[----:B0-----:R-:W-:Y:S02]  /*6da0*/  LEA R15, R14, R7, 0x18 ;  /* 0x000000070e0f7211 */ /* 0x001fe400078ec0ff */
[----:B------:R-:W-:-:S03]  /*6db0*/  SHF.L.U32 R7, R5, 0x1f, RZ ;  /* 0x0000001f05077819 */ /* 0x000fc600000006ff */
[----:B------:R-:W-:-:S04]  /*6dc0*/  IMAD R14, R6, 0x8, R15 ;  /* 0x00000008060e7824 */ /* 0x000fc800078e020f */
[----:B------:R-:W0:Y:S02]  /*6dd0*/  SYNCS.PHASECHK.TRANS64.TRYWAIT P1, [R14+URZ+0x18], R7 ;  /* 0x000018070e0075a7 */ /* 0x000e24000802017f */
[----:B01----:R-:W-:Y:S05]  /*6de0*/  @!P1 BRA `(.L_x_166) ;  /* 0x0000000c00449947 */ /* 0x003fea0003800000 */
.L_x_185:
[----:B0-----:R-:W-:Y:S01]  /*6df0*/  PRMT R7, R11, 0x9910, RZ ;  /* 0x000099100b077816 */ /* 0x001fe200000000ff */
[----:B------:R0:W-:Y:S03]  /*6e00*/  @!P2 SYNCS.ARRIVE.TRANS64 RZ, [R14+URZ], R9 ;  /* 0x000000090effa9a7 */ /* 0x0001e6000800003f */
[----:B------:R-:W-:-:S13]  /*6e10*/  ISETP.NE.AND P1, PT, R7, 0x2, PT ;  /* 0x000000020700780c */ /* 0x000fda0003f25270 */
[----:B0-----:R-:W-:Y:S05]  /*6e20*/  @P1 BRA `(.L_x_167) ;  /* 0x0000000000041947 */ /* 0x001fea0003800000 */
[----:B------:R-:W-:Y:S01]  /*6e30*/  BPT.TRAP 0x1 ;  /* 0x000000040000795c */ /* 0x000fe20000300000 */
.L_x_167:
[----:B------:R-:W-:Y:S05]  /*6e40*/  @P0 BRA `(.L_x_168) ;  /* 0x0000000000040947 */ /* 0x000fea0003800000 */
[----:B------:R-:W-:Y:S01]  /*6e50*/  BPT.TRAP 0x1 ;  /* 0x000000040000795c */ /* 0x000fe20000300000 */
.L_x_168:
[----:B------:R-:W-:Y:S01]  /*6e60*/  IMAD R15, R6, 0x4000, R15 ;  /* 0x00004000060f7824 */ /* 0x000fe200078e020f */
[----:B------:R-:W-:Y:S01]  /*6e70*/  R2UR UR9, R14 ;  /* 0x000000000e0972ca */ /* 0x000fe200000e0000 */
[----:B------:R-:W-:Y:S01]  /*6e80*/  VIADD R4, R4, 0xffffffff ;  /* 0xffffffff04047836 */ /* 0x000fe20000000000 */
[----:B------:R-:W-:Y:S01]  /*6e90*/  UIADD3 UR4, UP0, UR20, 0xf0, URZ ;  /* 0x000000f014047890 */ /* 0x000fe2000ff1e03f */
[----:B------:R-:W-:Y:S01]  /*6ea0*/  R2UR UR11, R19 ;  /* 0x00000000130b72ca */ /* 0x000fe200000e0000 */
[----:B------:R-:W-:Y:S01]  /*6eb0*/  UIADD3 UR22, UP1, UR20, 0x1f0, URZ ;  /* 0x000001f014167890 */ /* 0x000fe2000ff3e03f */
[----:B------:R-:W-:Y:S01]  /*6ec0*/  R2UR UR8, R15 ;  /* 0x000000000f0872ca */ /* 0x000fe200000e0000 */
[----:B------:R-:W-:Y:S01]  /*6ed0*/  UIADD3.X UR5, URZ, UR21, URZ, UP0, !UPT ;  /* 0x000000153f057290 */ /* 0x000fe200087fe43f */
[C---:B------:R-:W-:Y:S01]  /*6ee0*/  R2UR UR10, R21.reuse ;  /* 0x00000000150a72ca */ /* 0x040fe200000e0000 */
[----:B------:R-:W-:Y:S01]  /*6ef0*/  VIADD R6, R6, 0x1 ;  /* 0x0000000106067836 */ /* 0x000fe20000000000 */
[----:B------:R-:W-:Y:S01]  /*6f00*/  R2UR UR12, R8 ;  /* 0x00000000080c72ca */ /* 0x000fe200000e0000 */
[----:B------:R-:W-:Y:S01]  /*6f10*/  UIADD3.X UR23, URZ, UR21, URZ, UP1, !UPT ;  /* 0x000000153f177290 */ /* 0x000fe20008ffe43f */
[----:B------:R-:W-:Y:S01]  /*6f20*/  R2UR UR18, R20 ;  /* 0x00000000141272ca */ /* 0x000fe200000e0000 */
[----:B------:R-:W-:Y:S01]  /*6f30*/  UMOV UR6, 0x0 ;  /* 0x0000000000067882 */ /* 0x000fe20000000000 */
[----:B------:R-:W-:Y:S01]  /*6f40*/  ISETP.GT.AND P3, PT, R4, 0x1, PT ;  /* 0x000000010400780c */ /* 0x000fe20003f64270 */
[----:B------:R-:W-:Y:S01]  /*6f50*/  UMOV UR7, 0x10000000 ;  /* 0x1000000000077882 */ /* 0x000fe20000000000 */
[----:B------:R-:W-:Y:S01]  /*6f60*/  ISETP.NE.AND P1, PT, R6, 0x3, PT ;  /* 0x000000030600780c */ /* 0x000fe20003f25270 */
[----:B------:R-:W-:-:S02]  /*6f70*/  VIADD R21, R21, 0x20 ;  /* 0x0000002015157836 */ /* 0x000fc40000000000 */
[----:B------:R-:W-:Y:S01]  /*6f80*/  UIADD3 UR13, UR8, 0x100, URZ ;  /* 0x00000100080d7890 */ /* 0x000fe2000fffe03f */
[----:B------:R-:W-:Y:S01]  /*6f90*/  SEL R14, RZ, 0x1, P1 ;  /* 0x00000001ff0e7807 */ /* 0x000fe20000800000 */
[----:B------:R-:W-:Y:S01]  /*6fa0*/  UIADD3 UR14, UR8, 0xc100, URZ ;  /* 0x0000c100080e7890 */ /* 0x000fe2000fffe03f */
[----:B------:R-:W-:Y:S02]  /*6fb0*/  SEL R6, R6, RZ, P1 ;  /* 0x000000ff06067207 */ /* 0x000fe40000800000 */
[----:B------:R-:W-:Y:S02]  /*6fc0*/  LOP3.LUT R5, R5, R14, RZ, 0x3c, !PT ;  /* 0x0000000e05057212 */ /* 0x000fe400078e3cff */
[----:B------:R-:W-:Y:S02]  /*6fd0*/  UMOV UR8, UR13 ;  /* 0x0000000d00087c82 */ /* 0x000fe40008000000 */
[----:B------:R0:W-:Y:S02]  /*6fe0*/  UTMALDG.3D [UR8], [UR4], desc[UR6] ;  /* 0x00000608040075b4 */ /* 0x0001e40008011000 */
[----:B0-----:R-:W-:Y:S01]  /*6ff0*/  UMOV UR8, UR14 ;  /* 0x0000000e00087c82 */ /* 0x001fe20008000000 */
[----:B------:R-:W-:-:S02]  /*7000*/  UMOV UR11, UR18 ;  /* 0x00000012000b7c82 */ /* 0x000fc40008000000 */
[----:B------:R0:W-:Y:S02]  /*7010*/  UTMALDG.3D [UR8], [UR22], desc[UR6] ;  /* 0x00000608160075b4 */ /* 0x0001e40008011000 */
[----:B0-----:R-:W-:Y:S05]  /*7020*/  @P3 BRA `(.L_x_169) ;  /* 0xfffffffc00503947 */ /* 0x001fea000383ffff */
.L_x_165:
[----:B------:R-:W-:Y:S05]  /*7030*/  BSYNC B1 ;  /* 0x0000000000017941 */ /* 0x000fea0003800000 */
.L_x_164:
[----:B------:R-:W-:Y:S01]  /*7040*/  LOP3.LUT P3, RZ, R13, 0xff, RZ, 0xc0, !PT ;  /* 0x000000ff0dff7812 */ /* 0x000fe2000786c0ff */
[----:B------:R-:W-:Y:S01]  /*7050*/  IMAD.IADD R12, R3, 0x1, R12 ;  /* 0x00000001030c7824 */ /* 0x000fe200078e020c */
[----:B------:R-:W-:Y:S01]  /*7060*/  IADD3 R16, P4, R16, UR36, RZ ;  /* 0x0000002410107c10 */ /* 0x000fe2000ff9e0ff */
[----:B------:R-:W-:Y:S01]  /*7070*/  ULDC.64 UR4, c[0x0][0x650] ;  /* 0x0001940000047ab9 */ /* 0x000fe20000000a00 */
[----:B------:R-:W-:Y:S01]  /*7080*/  BSSY B1, `(.L_x_170) ;  /* 0x000006a000017945 */ /* 0x000fe20003800000 */
[----:B------:R-:W-:Y:S01]  /*7090*/  IMAD.MOV.U32 R19, RZ, RZ, -0x1 ;  /* 0xffffffffff137424 */ /* 0x000fe200078e00ff */
[----:B------:R-:W-:Y:S01]  /*70a0*/  ISETP.GT.U32.AND P1, PT, R12, 0x2, PT ;  /* 0x000000020c00780c */ /* 0x000fe20003f24070 */
[----:B------:R-:W-:Y:S01]  /*70b0*/  IMAD.MOV.U32 R20, RZ, RZ, -0x1 ;  /* 0xffffffffff147424 */ /* 0x000fe200078e00ff */
[----:B------:R-:W-:Y:S01]  /*70c0*/  IADD3.X R17, R17, UR42, RZ, P4, !PT ;  /* 0x0000002a11117c10 */ /* 0x000fe2000a7fe4ff */
[----:B------:R-:W-:Y:S01]  /*70d0*/  IMAD.MOV.U32 R8, RZ, RZ, -0x1 ;  /* 0xffffffffff087424 */ /* 0x000fe200078e00ff */
[----:B------:R-:W-:-:S02]  /*70e0*/  ISETP.LT.U32.AND P1, PT, R3, 0x3, P1 ;  /* 0x000000030300780c */ /* 0x000fc40000f21070 */
[----:B------:R-:W-:Y:S01]  /*70f0*/  PRMT R13, RZ, 0x7610, R13 ;  /* 0x00007610ff0d7816 */ /* 0x000fe2000000000d */
[----:B------:R-:W0:Y:S01]  /*7100*/  @P3 S2R R5, SR_CgaCtaId ;  /* 0x0000000000053919 */ /* 0x000e220000008800 */
[----:B------:R-:W-:-:S04]  /*7110*/  @P3 MOV R4, 0x400 ;  /* 0x0000040000043802 */ /* 0x000fc80000000f00 */
[----:B0-----:R-:W-:Y:S01]  /*7120*/  @P3 LEA R6, R5, R4, 0x18 ;  /* 0x0000000405063211 */ /* 0x001fe200078ec0ff */
[----:B------:R-:W-:-:S03]  /*7130*/  IMAD.WIDE.U32 R4, R12, -0x55555555, RZ ;  /* 0xaaaaaaab0c047825 */ /* 0x000fc600078e00ff */
[----:B------:R0:W-:Y:S01]  /*7140*/  @P3 SYNCS.ARRIVE.TRANS64.A1T0 RZ, [R6+URZ+0x48], RZ ;  /* 0x000048ff06ff39a7 */ /* 0x0001e2000810003f */
[----:B------:R-:W-:Y:S02]  /*7150*/  ISETP.GE.U32.AND P3, PT, R3, 0x3, PT ;  /* 0x000000030300780c */ /* 0x000fe40003f66070 */
[----:B------:R-:W-:Y:S02]  /*7160*/  SHF.R.U32.HI R7, RZ, 0x1, R5 ;  /* 0x00000001ff077819 */ /* 0x000fe40000011605 */
[----:B------:R-:W-:Y:S02]  /*7170*/  SEL R5, RZ, 0x1, !P1 ;  /* 0x00000001ff057807 */ /* 0x000fe40004800000 */
[----:B------:R-:W-:Y:S01]  /*7180*/  ISETP.GE.U32.AND P1, PT, R16, UR4, PT ;  /* 0x0000000410007c0c */ /* 0x000fe2000bf26070 */
[----:B------:R-:W-:Y:S01]  /*7190*/  IMAD R12, R7, -0x3, R12 ;  /* 0xfffffffd070c7824 */ /* 0x000fe200078e020c */
[----:B------:R-:W-:Y:S02]  /*71a0*/  LOP3.LUT R0, R0, R5, RZ, 0x3c, !PT ;  /* 0x0000000500007212 */ /* 0x000fe400078e3cff */
[----:B------:R-:W-:-:S02]  /*71b0*/  ISETP.GE.U32.AND.EX P1, PT, R17, UR5, PT, P1 ;  /* 0x0000000511007c0c */ /* 0x000fc4000bf26110 */
[----:B------:R-:W-:Y:S02]  /*71c0*/  PRMT R4, RZ, 0x7610, R4 ;  /* 0x00007610ff047816 */ /* 0x000fe40000000004 */
[----:B------:R-:W-:-:S09]  /*71d0*/  @P3 LOP3.LUT R0, R0, 0x1, R7, 0x78, !PT ;  /* 0x0000000100003812 */ /* 0x000fd200078e7807 */
[----:B0-----:R-:W-:Y:S05]  /*71e0*/  @P1 BRA `(.L_x_171) ;  /* 0x00000004004c1947 */ /* 0x001fea0003800000 */
[----:B------:R-:W-:Y:S01]  /*71f0*/  ULDC.64 UR4, c[0x0][0x628] ;  /* 0x00018a0000047ab9 */ /* 0x000fe20000000a00 */
[----:B------:R-:W0:Y:S01]  /*7200*/  S2R R15, SR_CTAID.X ;  /* 0x00000000000f7919 */ /* 0x000e220000002500 */
[----:B------:R-:W-:Y:S01]  /*7210*/  ISETP.NE.U32.AND P1, PT, RZ, UR4, PT ;  /* 0x00000004ff007c0c */ /* 0x000fe2000bf25070 */
[----:B------:R-:W-:Y:S01]  /*7220*/  ULDC UR7, c[0x0][0x630] ;  /* 0x00018c0000077ab9 */ /* 0x000fe20000000800 */
[----:B------:R-:W-:Y:S01]  /*7230*/  IMAD.MOV.U32 R4, RZ, RZ, R16 ;  /* 0x000000ffff047224 */ /* 0x000fe200078e0010 */
[----:B------:R-:W1:Y:S01]  /*7240*/  S2R R14, SR_CTAID.Y ;  /* 0x00000000000e7919 */ /* 0x000e620000002600 */
[----:B------:R-:W-:Y:S01]  /*7250*/  ISETP.NE.AND.EX P1, PT, RZ, UR5, PT, P1 ;  /* 0x00000005ff007c0c */ /* 0x000fe2000bf25310 */
[----:B------:R-:W-:-:S12]  /*7260*/  IMAD.MOV.U32 R5, RZ, RZ, R17 ;  /* 0x000000ffff057224 */ /* 0x000fd800078e0011 */
[----:B------:R-:W-:Y:S05]  /*7270*/  @!P1 BRA `(.L_x_172) ;  /* 0x0000000000289947 */ /* 0x000fea0003800000 */
[----:B------:R-:W-:Y:S02]  /*7280*/  ULDC UR6, c[0x0][0x634] ;  /* 0x00018d0000067ab9 */ /* 0x000fe40000000800 */
[----:B------:R-:W-:-:S05]  /*7290*/  IADD3 R9, P1, R16, UR6, RZ ;  /* 0x0000000610097c10 */ /* 0x000fca000ff3e0ff */
[----:B------:R-:W-:-:S04]  /*72a0*/  IMAD.X R19, RZ, RZ, R17, P1 ;  /* 0x000000ffff137224 */ /* 0x000fc800008e0611 */
[----:B------:R-:W-:-:S04]  /*72b0*/  IMAD.WIDE.U32 R6, R19, UR4, RZ ;  /* 0x0000000413067c25 */ /* 0x000fc8000f8e00ff */
[----:B------:R-:W-:-:S04]  /*72c0*/  IMAD.WIDE.U32 R6, P1, R9, UR5, R6 ;  /* 0x0000000509067c25 */ /* 0x000fc8000f820006 */
[----:B------:R-:W-:-:S04]  /*72d0*/  IMAD.WIDE.U32 R8, R9, UR4, RZ ;  /* 0x0000000409087c25 */ /* 0x000fc8000f8e00ff */
[----:B------:R-:W-:Y:S01]  /*72e0*/  IMAD.X R5, RZ, RZ, RZ, P1 ;  /* 0x000000ffff057224 */ /* 0x000fe200008e06ff */
[----:B------:R-:W-:Y:S01]  /*72f0*/  IADD3 RZ, P1, R9, R6, RZ ;  /* 0x0000000609ff7210 */ /* 0x000fe20007f3e0ff */
[----:B------:R-:W-:-:S04]  /*7300*/  IMAD.MOV.U32 R4, RZ, RZ, R7 ;  /* 0x000000ffff047224 */ /* 0x000fc800078e0007 */
[----:B------:R-:W-:-:S08]  /*7310*/  IMAD.WIDE.U32.X R4, R19, UR5, R4, P1 ;  /* 0x0000000513047c25 */ /* 0x000fd000088e0404 */
.L_x_172:
[--C-:B------:R-:W-:Y:S01]  /*7320*/  SHF.R.U64 R8, R4, UR7, R5.reuse ;  /* 0x0000000704087c19 */ /* 0x100fe20008001205 */
[----:B------:R-:W-:Y:S01]  /*7330*/  ULDC.64 UR4, c[0x0][0x620] ;  /* 0x0001880000047ab9 */ /* 0x000fe20000000a00 */
[----:B------:R-:W-:Y:S01]  /*7340*/  SHF.R.U32.HI R4, RZ, UR7, R5 ;  /* 0x00000007ff047c19 */ /* 0x000fe20008011605 */
[----:B------:R-:W2:Y:S01]  /*7350*/  LDC R24, c[0x0][0x144] ;  /* 0x00005100ff187b82 */ /* 0x000ea20000000800 */
[----:B------:R-:W-:Y:S01]  /*7360*/  IADD3 R7, P1, RZ, -R8, RZ ;  /* 0x80000008ff077210 */ /* 0x000fe20007f3e0ff */
[----:B------:R-:W-:Y:S01]  /*7370*/  ULDC.64 UR8, c[0x0][0x640] ;  /* 0x0001900000087ab9 */ /* 0x000fe20000000a00 */
[----:B0-----:R-:W-:Y:S01]  /*7380*/  I2FP.F32.U32 R9, R15 ;  /* 0x0000000f00097245 */ /* 0x001fe20000201000 */
[----:B------:R-:W-:Y:S02]  /*7390*/  ULDC UR6, c[0x0][0x608] ;  /* 0x0001820000067ab9 */ /* 0x000fe40000000800 */
[----:B------:R-:W-:Y:S01]  /*73a0*/  IMAD.X R4, RZ, RZ, ~R4, P1 ;  /* 0x000000ffff047224 */ /* 0x000fe200008e0e04 */
[----:B------:R-:W-:Y:S01]  /*73b0*/  ISETP.NE.U32.AND P1, PT, RZ, UR8, PT ;  /* 0x00000008ff007c0c */ /* 0x000fe2000bf25070 */
[----:B------:R-:W0:Y:S02]  /*73c0*/  LDC R21, c[0x0][0x148] ;  /* 0x00005200ff157b82 */ /* 0x000e240000000800 */
[----:B------:R-:W-:Y:S01]  /*73d0*/  IMAD R6, R4, UR4, RZ ;  /* 0x0000000404067c24 */ /* 0x000fe2000f8e02ff */
[----:B------:R-:W-:Y:S01]  /*73e0*/  ISETP.NE.AND.EX P1, PT, RZ, UR9, PT, P1 ;  /* 0x00000009ff007c0c */ /* 0x000fe2000bf25310 */
[----:B------:R-:W-:Y:S01]  /*73f0*/  IMAD.WIDE.U32 R4, R7, UR4, R16 ;  /* 0x0000000407047c25 */ /* 0x000fe2000f8e0010 */
[----:B------:R-:W-:-:S03]  /*7400*/  ULDC UR4, c[0x0][0x150] ;  /* 0x0000540000047ab9 */ /* 0x000fc60000000800 */
[----:B------:R-:W-:Y:S02]  /*7410*/  IMAD R7, R7, UR5, R6 ;  /* 0x0000000507077c24 */ /* 0x000fe4000f8e0206 */
[----:B------:R-:W-:Y:S01]  /*7420*/  FMUL R6, R9, UR4 ;  /* 0x0000000409067c20 */ /* 0x000fe20008400000 */
[----:B------:R-:W-:Y:S01]  /*7430*/  ULDC UR4, c[0x0][0x618] ;  /* 0x0001860000047ab9 */ /* 0x000fe20000000800 */
[----:B------:R-:W-:Y:S01]  /*7440*/  ULDC UR5, c[0x0][0x154] ;  /* 0x0000550000057ab9 */ /* 0x000fe20000000800 */
[----:B------:R-:W-:-:S03]  /*7450*/  IMAD.IADD R5, R5, 0x1, R7 ;  /* 0x0000000105057824 */ /* 0x000fc600078e0207 */
[----:B------:R-:W3:Y:S02]  /*7460*/  F2I.U32.TRUNC.NTZ R6, R6 ;  /* 0x0000000600067305 */ /* 0x000ee4000020f000 */
[----:B------:R-:W-:Y:S02]  /*7470*/  SHF.R.U64 R9, R4, UR4, R5 ;  /* 0x0000000404097c19 */ /* 0x000fe40008001205 */
[----:B-1----:R-:W-:-:S05]  /*7480*/  I2FP.F32.U32 R4, R14 ;  /* 0x0000000e00047245 */ /* 0x002fca0000201000 */
[----:B------:R-:W-:Y:S01]  /*7490*/  FMUL R22, R4, UR5 ;  /* 0x0000000504167c20 */ /* 0x000fe20008400000 */
[----:B------:R-:W-:Y:S01]  /*74a0*/  SHF.R.U32.HI R4, RZ, UR4, R5 ;  /* 0x00000004ff047c19 */ /* 0x000fe20008011605 */
[----:B------:R-:W-:-:S03]  /*74b0*/  ULDC UR4, c[0x0][0x658] ;  /* 0x0001960000047ab9 */ /* 0x000fc60000000800 */
[--C-:B------:R-:W-:Y:S01]  /*74c0*/  SHF.R.U64 R20, R9, UR6, R4.reuse ;  /* 0x0000000609147c19 */ /* 0x100fe20008001204 */
[----:B------:R-:W1:Y:S01]  /*74d0*/  F2I.U32.TRUNC.NTZ R22, R22 ;  /* 0x0000001600167305 */ /* 0x000e62000020f000 */
[----:B------:R-:W-:Y:S01]  /*74e0*/  SHF.R.U32.HI R5, RZ, UR6, R4 ;  /* 0x00000006ff057c19 */ /* 0x000fe20008011604 */
[----:B---3--:R-:W-:-:S03]  /*74f0*/  IMAD.MOV R6, RZ, RZ, -R6 ;  /* 0x000000ffff067224 */ /* 0x008fc600078e0a06 */
[----:B------:R-:W-:Y:S01]  /*7500*/  SHF.R.U64 R19, R20, UR4, R5 ;  /* 0x0000000414137c19 */ /* 0x000fe20008001205 */
[----:B--2---:R-:W-:Y:S01]  /*7510*/  IMAD R15, R24, R6, R15 ;  /* 0x00000006180f7224 */ /* 0x004fe200078e020f */
[----:B------:R-:W-:-:S03]  /*7520*/  SHF.R.U32.HI R23, RZ, UR4, R5 ;  /* 0x00000004ff177c19 */ /* 0x000fc60008011605 */
[----:B------:R-:W-:Y:S02]  /*7530*/  IMAD.MOV.U32 R4, RZ, RZ, R19 ;  /* 0x000000ffff047224 */ /* 0x000fe400078e0013 */
[----:B------:R-:W-:Y:S01]  /*7540*/  IMAD.MOV.U32 R5, RZ, RZ, R23 ;  /* 0x000000ffff057224 */ /* 0x000fe200078e0017 */
[----:B-1----:R-:W-:Y:S06]  /*7550*/  @!P1 BRA `(.L_x_173) ;  /* 0x0000000000289947 */ /* 0x002fec0003800000 */
[----:B------:R-:W-:Y:S02]  /*7560*/  ULDC UR4, c[0x0][0x64c] ;  /* 0x0001930000047ab9 */ /* 0x000fe40000000800 */
[----:B------:R-:W-:-:S05]  /*7570*/  IADD3 R5, P1, R19, UR4, RZ ;  /* 0x0000000413057c10 */ /* 0x000fca000ff3e0ff */
[----:B------:R-:W-:-:S04]  /*7580*/  IMAD.X R23, RZ, RZ, R23, P1 ;  /* 0x000000ffff177224 */ /* 0x000fc800008e0617 */
[----:B------:R-:W-:-:S04]  /*7590*/  IMAD.WIDE.U32 R6, R23, UR8, RZ ;  /* 0x0000000817067c25 */ /* 0x000fc8000f8e00ff */
[----:B------:R-:W-:-:S04]  /*75a0*/  IMAD.WIDE.U32 R6, P1, R5, UR9, R6 ;  /* 0x0000000905067c25 */ /* 0x000fc8000f820006 */
[----:B------:R-:W-:-:S04]  /*75b0*/  IMAD.WIDE.U32 R4, R5, UR8, RZ ;  /* 0x0000000805047c25 */ /* 0x000fc8000f8e00ff */
[----:B------:R-:W-:Y:S01]  /*75c0*/  IMAD.MOV.U32 R4, RZ, RZ, R7 ;  /* 0x000000ffff047224 */ /* 0x000fe200078e0007 */
[----:B------:R-:W-:Y:S01]  /*75d0*/  IADD3 RZ, P3, R5, R6, RZ ;  /* 0x0000000605ff7210 */ /* 0x000fe20007f7e0ff */
[----:B------:R-:W-:-:S04]  /*75e0*/  IMAD.X R5, RZ, RZ, RZ, P1 ;  /* 0x000000ffff057224 */ /* 0x000fc800008e06ff */
[----:B------:R-:W-:-:S08]  /*75f0*/  IMAD.WIDE.U32.X R4, R23, UR9, R4, P3 ;  /* 0x0000000917047c25 */ /* 0x000fd000098e0404 */
.L_x_173:
[----:B------:R-:W-:Y:S01]  /*7600*/  ISETP.NE.AND P1, PT, R2, 0x1, PT ;  /* 0x000000010200780c */ /* 0x000fe20003f25270 */
[----:B------:R-:W-:Y:S01]  /*7610*/  ULDC UR4, c[0x0][0x648] ;  /* 0x0001920000047ab9 */ /* 0x000fe20000000800 */
[----:B------:R-:W-:Y:S01]  /*7620*/  LOP3.LUT R20, R20, UR16, RZ, 0xc0, !PT ;  /* 0x0000001014147c12 */ /* 0x000fe2000f8ec0ff */
[----:B------:R-:W-:Y:S01]  /*7630*/  IMAD.MOV R22, RZ, RZ, -R22 ;  /* 0x000000ffff167224 */ /* 0x000fe200078e0a16 */
[----:B------:R-:W-:Y:S01]  /*7640*/  SHF.R.U64 R5, R4, UR4, R5 ;  /* 0x0000000404057c19 */ /* 0x000fe20008001205 */
[----:B------:R-:W-:Y:S01]  /*7650*/  ULDC UR4, c[0x0][0x638] ;  /* 0x00018e0000047ab9 */ /* 0x000fe20000000800 */
[----:B------:R-:W-:Y:S01]  /*7660*/  LOP3.LUT R6, R9, UR15, RZ, 0xc0, !PT ;  /* 0x0000000f09067c12 */ /* 0x000fe2000f8ec0ff */
[----:B------:R-:W-:Y:S02]  /*7670*/  ULDC UR5, c[0x0][0x610] ;  /* 0x0001840000057ab9 */ /* 0x000fe40000000800 */
[----:B------:R-:W-:Y:S02]  /*7680*/  IMAD.MOV R4, RZ, RZ, -R5 ;  /* 0x000000ffff047224 */ /* 0x000fe400078e0a05 */
[----:B------:R-:W-:-:S02]  /*7690*/  IMAD R20, R5, UR17, R20 ;  /* 0x0000001105147c24 */ /* 0x000fc4000f8e0214 */
[----:B0-----:R-:W-:Y:S02]  /*76a0*/  @P1 IMAD R15, R21, R22, R14 ;  /* 0x00000016150f1224 */ /* 0x001fe400078e020e */
[----:B------:R-:W-:Y:S01]  /*76b0*/  IMAD R19, R4, UR4, R19 ;  /* 0x0000000404137c24 */ /* 0x000fe2000f8e0213 */
[----:B------:R-:W-:Y:S01]  /*76c0*/  ULDC UR4, c[0x0][0x600] ;  /* 0x0001800000047ab9 */ /* 0x000fe20000000800 */
[----:B------:R-:W-:Y:S02]  /*76d0*/  IMAD R15, R20, UR5, R15 ;  /* 0x00000005140f7c24 */ /* 0x000fe4000f8e020f */
[----:B------:R-:W-:Y:S02]  /*76e0*/  IMAD R6, R19, UR4, R6 ;  /* 0x0000000413067c24 */ /* 0x000fe4000f8e0206 */
[----:B------:R-:W-:-:S03]  /*76f0*/  IMAD.MOV.U32 R4, RZ, RZ, 0x1 ;  /* 0x00000001ff047424 */ /* 0x000fc600078e00ff */
[----:B------:R-:W-:Y:S02]  /*7700*/  SEL R20, R6, R15, !P1 ;  /* 0x0000000f06147207 */ /* 0x000fe40004800000 */
[----:B------:R-:W-:-:S07]  /*7710*/  SEL R19, R15, R6, !P1 ;  /* 0x000000060f137207 */ /* 0x000fce0004800000 */
.L_x_171:
[----:B------:R-:W-:Y:S05]  /*7720*/  BSYNC B1 ;  /* 0x0000000000017941 */ /* 0x000fea0003800000 */
.L_x_170:
[----:B------:R-:W-:-:S13]  /*7730*/  LOP3.LUT P1, RZ, R4, 0xff, RZ, 0xc0, !PT ;  /* 0x000000ff04ff7812 */ /* 0x000fda000782c0ff */
[----:B------:R-:W-:Y:S05]  /*7740*/  @P1 BRA `(.L_x_174) ;  /* 0xfffffff400541947 */ /* 0x000fea000383ffff */
[----:B------:R-:W-:Y:S05]  /*7750*/  BSYNC B0 ;  /* 0x0000000000007941 */ /* 0x000fea0003800000 */
.L_x_162:
[----:B------:R-:W-:-:S03]  /*7760*/  UMOV UR4, 0xffffffff ;  /* 0xffffffff00047882 */ /* 0x000fc60000000000 */
[----:B------:R-:W-:Y:S05]  /*7770*/  BRA.DIV UR4, `(.L_x_175) ;  /* 0x0000000204f47947 */ /* 0x000fea000b800000 */
[----:B------:R-:W-:-:S13]  /*7780*/  ELECT P6, URZ, PT ;  /* 0x00000000003f782f */ /* 0x000fda00038c0000 */
.L_x_188:
[----:B------:R-:W-:Y:S04]  /*7790*/  BSSY B0, `(.L_x_176) ;  /* 0x0000022000007945 */ /* 0x000fe80003800000 */
[----:B------:R-:W-:Y:S05]  /*77a0*/  @!P6 BRA `(.L_x_177) ;  /* 0x000000000080e947 */ /* 0x000fea0003800000 */
[----:B------:R-:W-:-:S04]  /*77b0*/  LOP3.LUT R18, R18, 0x2, RZ, 0xfc, !PT ;  /* 0x0000000212127812 */ /* 0x000fc800078efcff */
[----:B------:R-:W-:-:S13]  /*77c0*/  ISETP.NE.AND P0, PT, R18, 0x3, PT ;  /* 0x000000031200780c */ /* 0x000fda0003f05270 */
[----:B------:R-:W-:Y:S05]  /*77d0*/  @!P0 BRA `(.L_x_178) ;  /* 0x0000000000048947 */ /* 0x000fea0003800000 */
[----:B------:R-:W-:Y:S01]  /*77e0*/  BPT.TRAP 0x1 ;  /* 0x000000040000795c */ /* 0x000fe20000300000 */
.L_x_178:
[----:B------:R-:W0:Y:S01]  /*77f0*/  S2R R3, SR_CgaCtaId ;  /* 0x0000000000037919 */ /* 0x000e220000008800 */
[----:B------:R-:W-:-:S04]  /*7800*/  MOV R2, 0x400 ;  /* 0x0000040000027802 */ /* 0x000fc80000000f00 */
[----:B0-----:R-:W-:Y:S02]  /*7810*/  LEA R3, R3, R2, 0x18 ;  /* 0x0000000203037211 */ /* 0x001fe400078ec0ff */
[----:B------:R-:W-:-:S03]  /*7820*/  SHF.L.U32 R2, R0, 0x1f, RZ ;  /* 0x0000001f00027819 */ /* 0x000fc600000006ff */
[----:B------:R-:W-:-:S04]  /*7830*/  VIADD R3, R3, 0x18 ;  /* 0x0000001803037836 */ /* 0x000fc80000000000 */
[C---:B------:R-:W-:Y:S02]  /*7840*/  IMAD R7, R12.reuse, 0x8, R3 ;  /* 0x000000080c077824 */ /* 0x040fe400078e0203 */
[----:B------:R-:W-:Y:S02]  /*7850*/  VIADD R12, R12, 0x1 ;  /* 0x000000010c0c7836 */ /* 0x000fe40000000000 */
[----:B------:R-:W0:Y:S03]  /*7860*/  SYNCS.PHASECHK.TRANS64.TRYWAIT P0, [R7+URZ], R2 ;  /* 0x00000002070075a7 */ /* 0x000e26000800017f */
[----:B------:R-:W-:-:S04]  /*7870*/  ISETP.NE.AND P1, PT, R12, 0x3, PT ;  /* 0x000000030c00780c */ /* 0x000fc80003f25270 */
[----:B------:R-:W-:Y:S02]  /*7880*/  SEL R5, RZ, 0x1, P1 ;  /* 0x00000001ff057807 */ /* 0x000fe40000800000 */
[----:B------:R-:W-:Y:S02]  /*7890*/  SEL R12, R12, RZ, P1 ;  /* 0x000000ff0c0c7207 */ /* 0x000fe40000800000 */
[----:B------:R-:W-:-:S03]  /*78a0*/  LOP3.LUT R5, R0, R5, RZ, 0x3c, !PT ;  /* 0x0000000500057212 */ /* 0x000fc600078e3cff */
[----:B------:R-:W-:Y:S01]  /*78b0*/  IMAD R9, R12, 0x8, R3 ;  /* 0x000000080c097824 */ /* 0x000fe200078e0203 */
[----:B------:R-:W-:Y:S01]  /*78c0*/  SHF.L.U32 R4, R5, 0x1f, RZ ;  /* 0x0000001f05047819 */ /* 0x000fe200000006ff */
[----:B0-----:R-:W-:Y:S06]  /*78d0*/  @!P0 BRA `(.L_x_179) ;  /* 0x0000000000bc8947 */ /* 0x001fec0003800000 */
.L_x_189:
[----:B------:R-:W1:Y:S01]  /*78e0*/  SYNCS.PHASECHK.TRANS64.TRYWAIT P0, [R9+URZ], R4 ;  /* 0x00000004090075a7 */ /* 0x000e62000800017f */
[----:B------:R-:W-:-:S05]  /*78f0*/  VIADD R0, R12, 0x1 ;  /* 0x000000010c007836 */ /* 0x000fca0000000000 */
[----:B------:R-:W-:-:S04]  /*7900*/  ISETP.NE.AND P1, PT, R0, 0x3, PT ;  /* 0x000000030000780c */ /* 0x000fc80003f25270 */
[----:B0-----:R-:W-:Y:S02]  /*7910*/  SEL R2, RZ, 0x1, P1 ;  /* 0x00000001ff027807 */ /* 0x001fe40000800000 */
[----:B------:R-:W-:Y:S02]  /*7920*/  SEL R0, R0, RZ, P1 ;  /* 0x000000ff00007207 */ /* 0x000fe40000800000 */
[----:B------:R-:W-:Y:S01]  /*7930*/  LOP3.LUT R2, R5, R2, RZ, 0x3c, !PT ;  /* 0x0000000205027212 */ /* 0x000fe200078e3cff */
[----:B-1----:R-:W-:Y:S06]  /*7940*/  @!P0 BRA `(.L_x_180) ;  /* 0x0000000000b48947 */ /* 0x002fec0003800000 */
.L_x_190:
[----:B------:R-:W-:Y:S01]  /*7950*/  IMAD R3, R0, 0x8, R3 ;  /* 0x0000000800037824 */ /* 0x000fe200078e0203 */
[----:B------:R-:W-:-:S07]  /*7960*/  SHF.L.U32 R0, R2, 0x1f, RZ ;  /* 0x0000001f02007819 */ /* 0x000fce00000006ff */
.L_x_181:
[----:B-1----:R1:W2:Y:S02]  /*7970*/  SYNCS.PHASECHK.TRANS64.TRYWAIT P0, [R3+URZ], R0 ;  /* 0x00000000030075a7 */ /* 0x0022a4000800017f */
[----:B--2---:R-:W-:Y:S05]  /*7980*/  @!P0 NANOSLEEP.SYNCS 0x989680 ;  /* 0x009896800000895d */ /* 0x004fea0003900000 */
[----:B------:R-:W2:Y:S02]  /*7990*/  @!P0 SYNCS.PHASECHK.TRANS64 P0, [R3+URZ], R0 ;  /* 0x00000000030085a7 */ /* 0x000ea4000800007f */
[----:B--2---:R-:W-:Y:S05]  /*79a0*/  @!P0 BRA `(.L_x_181) ;  /* 0xfffffffc00f08947 */ /* 0x004fea000383ffff */
.L_x_177:
[----:B------:R-:W-:Y:S05]  /*79b0*/  BSYNC B0 ;  /* 0x0000000000007941 */ /* 0x000fea0003800000 */
.L_x_176:
[----:B------:R-:W-:Y:S05]  /*79c0*/  EXIT ;  /* 0x000000000000794d */ /* 0x000fea0003800000 */
.L_x_17:
[----:B-1----:R1:W2:Y:S02]  /*79d0*/  SYNCS.PHASECHK.TRANS64.TRYWAIT P1, [R3+URZ], R0 ;  /* 0x00000000030075a7 */ /* 0x0022a4000802017f */
[----:B--2---:R-:W-:Y:S05]  /*79e0*/  @!P1 NANOSLEEP.SYNCS 0x989680 ;  /* 0x009896800000995d */ /* 0x004fea0003900000 */
[----:B------:R-:W2:Y:S02]  /*79f0*/  @!P1 SYNCS.PHASECHK.TRANS64 P1, [R3+URZ], R0 ;  /* 0x00000000030095a7 */ /* 0x000ea4000802007f */
[----:B--2---:R-:W-:Y:S05]  /*7a00*/  @!P1 BRA `(.L_x_17) ;  /* 0xfffffffc00f09947 */ /* 0x004fea000383ffff */
[----:B------:R-:W-:Y:S05]  /*7a10*/  BRA `(.L_x_16) ;  /* 0xffffff98009c7947 */ /* 0x000fea000383ffff */
.L_x_22:
[----:B-1----:R-:W-:-:S04]  /*7a20*/  IMAD.U32 R4, RZ, RZ, UR7 ;  /* 0x00000007ff047e24 */ /* 0x002fc8000f8e00ff */
[----:B------:R1:W2:Y:S03]  /*7a30*/  SYNCS.PHASECHK.TRANS64.TRYWAIT P1, [R4+URZ], R3 ;  /* 0x00000003040075a7 */ /* 0x0002a6000802017f */
[----:B--2---:R-:W-:Y:S05]  /*7a40*/  @!P1 NANOSLEEP.SYNCS 0x989680 ;  /* 0x009896800000995d */ /* 0x004fea0003900000 */
[----:B------:R-:W2:Y:S02]  /*7a50*/  @!P1 SYNCS.PHASECHK.TRANS64 P1, [R4+URZ], R3 ;  /* 0x00000003040095a7 */ /* 0x000ea4000802007f */
[----:B--2---:R-:W-:Y:S05]  /*7a60*/  @!P1 BRA `(.L_x_22) ;  /* 0xfffffffc00ec9947 */ /* 0x004fea000383ffff */
[----:B------:R-:W-:Y:S05]  /*7a70*/  BRA `(.L_x_21) ;  /* 0xffffff9c00687947 */ /* 0x000fea000383ffff */
.L_x_163:
[----:B------:R-:W-:Y:S01]  /*7a80*/  BSSY B1, `(.L_x_182) ;  /* 0x0000006000017945 */ /* 0x000fe20003800000 */
[----:B------:R-:W-:-:S07]  /*7a90*/  IMAD.MOV.U32 R15, RZ, RZ, -0x1 ;  /* 0xffffffffff0f7424 */ /* 0x000fce00078e00ff */
[----:B------:R-:W-:Y:S05]  /*7aa0*/  WARPSYNC.COLLECTIVE R15, `(.L_x_183) ;  /* 0x000000000f0c7348 */ /* 0x000fea0003c00000 */
[----:B------:R-:W-:Y:S02]  /*7ab0*/  ELECT P6, UR62, PT ;  /* 0x00000000003e782f */ /* 0x000fe400038c0000 */
[----:B------:R-:W-:Y:S01]  /*7ac0*/  MOV R14, UR62 ;  /* 0x0000003e000e7c02 */ /* 0x000fe20008000f00 */
[----:B------:R-:W-:Y:S10]  /*7ad0*/  ENDCOLLECTIVE ;  /* 0x000000000000791b */ /* 0x000ff40003800000 */
.L_x_183:
[----:B------:R-:W-:Y:S05]  /*7ae0*/  BSYNC B1 ;  /* 0x0000000000017941 */ /* 0x000fea0003800000 */
.L_x_182:
[----:B------:R-:W-:Y:S05]  /*7af0*/  BRA `(.L_x_184) ;  /* 0xfffffff000747947 */ /* 0x000fea000383ffff */
.L_x_166:
[----:B0-----:R0:W1:Y:S02]  /*7b00*/  SYNCS.PHASECHK.TRANS64.TRYWAIT P1, [R14+URZ+0x18], R7 ;  /* 0x000018070e0075a7 */ /* 0x001064000802017f */
[----:B-1----:R-:W-:Y:S05]  /*7b10*/  @!P1 NANOSLEEP.SYNCS 0x989680 ;  /* 0x009896800000995d */ /* 0x002fea0003900000 */
[----:B------:R-:W1:Y:S02]  /*7b20*/  @!P1 SYNCS.PHASECHK.TRANS64 P1, [R14+URZ+0x18], R7 ;  /* 0x000018070e0095a7 */ /* 0x000e64000802007f */
[----:B-1----:R-:W-:Y:S05]  /*7b30*/  @!P1 BRA `(.L_x_166) ;  /* 0xfffffffc00f09947 */ /* 0x002fea000383ffff */
[----:B------:R-:W-:Y:S05]  /*7b40*/  BRA `(.L_x_185) ;  /* 0xfffffff000a87947 */ /* 0x000fea000383ffff */
.L_x_175:
[----:B------:R-:W-:Y:S01]  /*7b50*/  BSSY B0, `(.L_x_186) ;  /* 0x0000006000007945 */ /* 0x000fe20003800000 */
[----:B------:R-:W-:-:S07]  /*7b60*/  IMAD.MOV.U32 R15, RZ, RZ, -0x1 ;  /* 0xffffffffff0f7424 */ /* 0x000fce00078e00ff */
[----:B------:R-:W-:Y:S05]  /*7b70*/  WARPSYNC.COLLECTIVE R15, `(.L_x_187) ;  /* 0x000000000f0c7348 */ /* 0x000fea0003c00000 */
[----:B------:R-:W-:Y:S02]  /*7b80*/  ELECT P6, UR62, PT ;  /* 0x00000000003e782f */ /* 0x000fe400038c0000 */
[----:B------:R-:W-:Y:S01]  /*7b90*/  MOV R14, UR62 ;  /* 0x0000003e000e7c02 */ /* 0x000fe20008000f00 */
[----:B------:R-:W-:Y:S10]  /*7ba0*/  ENDCOLLECTIVE ;  /* 0x000000000000791b */ /* 0x000ff40003800000 */
.L_x_187:
[----:B------:R-:W-:Y:S05]  /*7bb0*/  BSYNC B0 ;  /* 0x0000000000007941 */ /* 0x000fea0003800000 */
.L_x_186:
[----:B------:R-:W-:Y:S05]  /*7bc0*/  BRA `(.L_x_188) ;  /* 0xfffffff800f07947 */ /* 0x000fea000383ffff */
.L_x_179:
[----:B0-----:R0:W1:Y:S02]  /*7bd0*/  SYNCS.PHASECHK.TRANS64.TRYWAIT P0, [R7+URZ], R2 ;  /* 0x00000002070075a7 */ /* 0x001064000800017f */
[----:B-1----:R-:W-:Y:S05]  /*7be0*/  @!P0 NANOSLEEP.SYNCS 0x989680 ;  /* 0x009896800000895d */ /* 0x002fea0003900000 */
[----:B------:R-:W1:Y:S02]  /*7bf0*/  @!P0 SYNCS.PHASECHK.TRANS64 P0, [R7+URZ], R2 ;  /* 0x00000002070085a7 */ /* 0x000e64000800007f */
[----:B-1----:R-:W-:Y:S05]  /*7c00*/  @!P0 BRA `(.L_x_179) ;  /* 0xfffffffc00f08947 */ /* 0x002fea000383ffff */
[----:B------:R-:W-:Y:S05]  /*7c10*/  BRA `(.L_x_189) ;  /* 0xfffffffc00307947 */ /* 0x000fea000383ffff */
.L_x_180:
[----:B0-----:R0:W1:Y:S02]  /*7c20*/  SYNCS.PHASECHK.TRANS64.TRYWAIT P0, [R9+URZ], R4 ;  /* 0x00000004090075a7 */ /* 0x001064000800017f */
[----:B-1----:R-:W-:Y:S05]  /*7c30*/  @!P0 NANOSLEEP.SYNCS 0x989680 ;  /* 0x009896800000895d */ /* 0x002fea0003900000 */
[----:B------:R-:W1:Y:S02]  /*7c40*/  @!P0 SYNCS.PHASECHK.TRANS64 P0, [R9+URZ], R4 ;  /* 0x00000004090085a7 */ /* 0x000e64000800007f */
[----:B-1----:R-:W-:Y:S05]  /*7c50*/  @!P0 BRA `(.L_x_180) ;  /* 0xfffffffc00f08947 */ /* 0x002fea000383ffff */
[----:B------:R-:W-:Y:S05]  /*7c60*/  BRA `(.L_x_190) ;  /* 0xfffffffc00387947 */ /* 0x000fea000383ffff */
.L_x_191:
[----:B------:R-:W-:-:S00]  /*7c70*/  BRA `(.L_x_191) ;  /* 0xfffffffc00fc7947 */ /* 0x000fc0000383ffff */
[----:B------:R-:W-:-:S00]  /*7c80*/  NOP ;  /* 0x0000000000007918 */ /* 0x000fc00000000000 */
[----:B------:R-:W-:-:S00]  /*7c90*/  NOP ;  /* 0x0000000000007918 */ /* 0x000fc00000000000 */
[----:B------:R-:W-:-:S00]  /*7ca0*/  NOP ;  /* 0x0000000000007918 */ /* 0x000fc00000000000 */
[----:B------:R-:W-:-:S00]  /*7cb0*/  NOP ;  /* 0x0000000000007918 */ /* 0x000fc00000000000 */
[----:B------:R-:W-:-:S00]  /*7cc0*/  NOP ;  /* 0x0000000000007918 */ /* 0x000fc00000000000 */
[----:B------:R-:W-:-:S00]  /*7cd0*/  NOP ;  /* 0x0000000000007918 */ /* 0x000fc00000000000 */
[----:B------:R-:W-:-:S00]  /*7ce0*/  NOP ;  /* 0x0000000000007918 */ /* 0x000fc00000000000 */
[----:B------:R-:W-:-:S00]  /*7cf0*/  NOP ;  /* 0x0000000000007918 */ /* 0x000fc00000000000 */
.L_x_192:


//--------------------- .nv.global.init           --------------------------
	.section	.nv.global.init,"aw",@progbits
.nv.global.init:
	.type		$str$22,@object
	.size		$str$22,($str$23 - $str$22)
$str$22:
        /*0000*/ 	.byte	0x6b, 0x5f, 0x74, 0x69, 0x6c, 0x65, 0x5f, 0x63, 0x6f, 0x75, 0x6e, 0x74, 0x20, 0x3e, 0x3d, 0x20
        /*0010*/ 	.byte	0x31, 0x00
	.type		$str$23,@object
	.size		$str$23,(__unnamed_1 - $str$23)
$str$23:
        /*0012*/ 	.byte	0x2f, 0x74, 0x6d, 0x70, 0x2f, 0x63, 0x75, 0x74, 0x6c, 0x61, 0x73, 0x73, 0x5f, 0x73, 0x77, 0x65
        /*0022*/ 	.byte	0x65, 0x70, 0x5f, 0x73, 0x72, 0x63, 0x2f, 0x69, 0x6e, 0x63, 0x6c, 0x75, 0x64, 0x65, 0x2f, 0x63
        /*0032*/ 	.byte	0x75, 0x74, 0x6c, 0x61, 0x73, 0x73, 0x2f, 0x67, 0x65, 0x6d, 0x6d, 0x2f, 0x63, 0x6f, 0x6c, 0x6c
        /*0042*/ 	.byte	0x65, 0x63, 0x74, 0x69, 0x76, 0x65, 0x2f, 0x73, 0x6d, 0x39, 0x30, 0x5f, 0x6d, 0x6d, 0x61, 0x5f
        /*0052*/ 	.byte	0x74, 0x6d, 0x61, 0x5f, 0x67, 0x6d, 0x6d, 0x61, 0x5f, 0x73, 0x73, 0x5f, 0x77, 0x61, 0x72, 0x70
        /*0062*/ 	.byte	0x73, 0x70, 0x65, 0x63, 0x69, 0x61, 0x6c, 0x69, 0x7a, 0x65, 0x64, 0x2e, 0x68, 0x70, 0x70, 0x00
	.type		__unnamed_1,@object
	.size		__unnamed_1,(.L_0 - __unnamed_1)
__unnamed_1:
        /*0072*/ 	.byte	0x76, 0x6f, 0x69, 0x64, 0x20, 0x63, 0x75, 0x74, 0x6c, 0x61, 0x73, 0x73, 0x3a, 0x3a, 0x67, 0x65
        /* <DEDUP_REMOVED lines=176> */
        /*0b82*/ 	.byte	0x75, 0x74, 0x65, 0x3a, 0x3a, 0x69, 0x64, 0x65, 0x6e, 0x74, 0x69, 0x74, 0x79, 0x5d, 0x00
.L_0:


//--------------------- .nv.shared._ZN7cutlass13device_kernelINS_4gemm6kernel13GemmUniversalIN4cute5tupleIJiiiiEEENS1_10collective13CollectiveMmaINS1_34MainloopSm90TmaGmmaWarpSpecializedILi3ENS5_IJNS4_1CILi1EEESB_SB_EEENS1_35KernelTmaWarpSpecializedCooperativeEEENS5_IJNSA_ILi128EEESF_NSA_ILi32EEEEEENS_10tfloat32_tENS5_IJlSB_lEEESI_SJ_NS4_8TiledMMAINS4_8MMA_AtomIJNS4_4SM904GMMA30MMA_64x128x8_F32TF32TF32_SS_TNILNSN_7ScaleInE1ELSP_1EEEEEENS4_6LayoutINS5_IJNSA_ILi2EEESB_SB_EEENS5_IJSB_NSA_ILi0EEESV_EEEEENS5_IJNS4_10UnderscoreESY_SY_EEEEENS4_13SM90_TMA_LOADENS4_14ComposedLayoutINS4_7SwizzleILi3ELi4ELi3EEENS4_18smem_ptr_flag_bitsILi32EEENSS_INS5_IJNSA_ILi8EEESG_EEENS5_IJSG_SB_EEEEEEEvNS4_8identityES11_S1B_vS1C_EENS_8epilogue10collective6detail29Sm90TmaWarpSpecializedAdapterINS1F_15DefaultEpilogueISI_SJ_SJ_NS1E_6thread17LinearCombinationISI_Li1EffLNS1J_9ScaleType4KindE0ELNS_15FloatRoundStyleE2ESI_EENS1_15EpilogueDefaultEEEEEvvEEEEvNT_6ParamsE --------------------------
	.section	.nv.shared._ZN7cutlass13device_kernelINS_4gemm6kernel13GemmUniversalIN4cute5tupleIJiiiiEEENS1_10collective13CollectiveMmaINS1_34MainloopSm90TmaGmmaWarpSpecializedILi3ENS5_IJNS4_1CILi1EEESB_SB_EEENS1_35KernelTmaWarpSpecializedCooperativeEEENS5_IJNSA_ILi128EEESF_NSA_ILi32EEEEEENS_10tfloat32_tENS5_IJlSB_lEEESI_SJ_NS4_8TiledMMAINS4_8MMA_AtomIJNS4_4SM904GMMA30MMA_64x128x8_F32TF32TF32_SS_TNILNSN_7ScaleInE1ELSP_1EEEEEENS4_6LayoutINS5_IJNSA_ILi2EEESB_SB_EEENS5_IJSB_NSA_ILi0EEESV_EEEEENS5_IJNS4_10UnderscoreESY_SY_EEEEENS4_13SM90_TMA_LOADENS4_14ComposedLayoutINS4_7SwizzleILi3ELi4ELi3EEENS4_18smem_ptr_flag_bitsILi32EEENSS_INS5_IJNSA_ILi8EEESG_EEENS5_IJSG_SB_EEEEEEEvNS4_8identityES11_S1B_vS1C_EENS_8epilogue10collective6detail29Sm90TmaWarpSpecializedAdapterINS1F_15DefaultEpilogueISI_SJ_SJ_NS1E_6thread17LinearCombinationISI_Li1EffLNS1J_9ScaleType4KindE0ELNS_15FloatRoundStyleE2ESI_EENS1_15EpilogueDefaultEEEEEvvEEEEvNT_6ParamsE,"aw",@nobits
	.sectionflags	@""
	.align	16
	.zero		1024


//--------------------- .nv.shared.reserved.0     --------------------------
	.section	.nv.shared.reserved.0,"aw",@nobits
	.weak		__nv_reservedSMEM_offset_0_alias
	.size		__nv_reservedSMEM_offset_0_alias, 0, 0
	.other		__nv_reservedSMEM_offset_0_alias,@"STO_CUDA_RESERVED_SHARED STV_DEFAULT"
__nv_reservedSMEM_offset_0_alias:
	.zero		0


//--------------------- .nv.global                --------------------------
	.section	.nv.global,"aw",@nobits
.nv.global:
	.type		_ZN39_INTERNAL_9d57922c_4_k_cu_b556f564_60714cute1_E,@object
	.size		_ZN39_INTERNAL_9d57922c_4_k_cu_b556f564_60714cute1_E,(_ZN39_INTERNAL_9d57922c_4_k_cu_b556f564_60714cuda3std3__45__cpo6cbeginE - _ZN39_INTERNAL_9d57922c_4_k_cu_b556f564_60714cute1_E)
_ZN39_INTERNAL_9d57922c_4_k_cu_b556f564_60714cute1_E:
	.zero		1
	.type		_ZN39_INTERNAL_9d57922c_4_k_cu_b556f564_60714cuda3std3__45__cpo6cbeginE,@object
	.size		_ZN39_INTERNAL_9d57922c_4_k_cu_b556f564_60714cuda3std3__45__cpo6cbeginE,(_ZN39_INTERNAL_9d57922c_4_k_cu_b556f564_60714cuda3std3__48in_placeE - _ZN39_INTERNAL_9d57922c_4_k_cu_b556f564_60714cuda3std3__45__cpo6cbeginE)
_ZN39_INTERNAL_9d57922c_4_k_cu_b556f564_60714cuda3std3__45__cpo6cbeginE:
	.zero		1
	.type		_ZN39_INTERNAL_9d57922c_4_k_cu_b556f564_60714cuda3std3__48in_placeE,@object
	.size		_ZN39_INTERNAL_9d57922c_4_k_cu_b556f564_60714cuda3std3__48in_placeE,(_ZN39_INTERNAL_9d57922c_4_k_cu_b556f564_60714cuda3std6ranges3__45__cpo9iter_moveE - _ZN39_INTERNAL_9d57922c_4_k_cu_b556f564_60714cuda3std3__48in_placeE)
_ZN39_INTERNAL_9d57922c_4_k_cu_b556f564_60714cuda3std3__48in_placeE:
	.zero		1
	.type		_ZN39_INTERNAL_9d57922c_4_k_cu_b556f564_60714cuda3std6ranges3__45__cpo9iter_moveE,@object
	.size		_ZN39_INTERNAL_9d57922c_4_k_cu_b556f564_60714cuda3std6ranges3__45__cpo9iter_moveE,(_ZN39_INTERNAL_9d57922c_4_k_cu_b556f564_60714cuda3std3__45__cpo5beginE - _ZN39_INTERNAL_9d57922c_4_k_cu_b556f564_60714cuda3std6ranges3__45__cpo9iter_moveE)
_ZN39_INTERNAL_9d57922c_4_k_cu_b556f564_60714cuda3std6ranges3__45__cpo9iter_moveE:
	.zero		1
	.type		_ZN39_INTERNAL_9d57922c_4_k_cu_b556f564_60714cuda3std3__45__cpo5beginE,@object
	.size		_ZN39_INTERNAL_9d57922c_4_k_cu_b556f564_60714cuda3std3__45__cpo5beginE,(_ZN39_INTERNAL_9d57922c_4_k_cu_b556f564_60714cuda3std3__441_GLOBAL__N__9d57922c_4_k_cu_b556f564_60716ignoreE - _ZN39_INTERNAL_9d57922c_4_k_cu_b556f564_60714cuda3std3__45__cpo5beginE)
_ZN39_INTERNAL_9d57922c_4_k_cu_b556f564_60714cuda3std3__45__cpo5beginE:
	.zero		1
	.type		_ZN39_INTERNAL_9d57922c_4_k_cu_b556f564_60714cuda3std3__441_GLOBAL__N__9d57922c_4_k_cu_b556f564_60716ignoreE,@object
	.size		_ZN39_INTERNAL_9d57922c_4_k_cu_b556f564_60714cuda3std3__441_GLOBAL__N__9d57922c_4_k_cu_b556f564_60716ignoreE,(_ZN39_INTERNAL_9d57922c_4_k_cu_b556f564_60714cute7productE - _ZN39_INTERNAL_9d57922c_4_k_cu_b556f564_60714cuda3std3__441_GLOBAL__N__9d57922c_4_k_cu_b556f564_60716ignoreE)
_ZN39_INTERNAL_9d57922c_4_k_cu_b556f564_60714cuda3std3__441_GLOBAL__N__9d57922c_4_k_cu_b556f564_60716ignoreE:
	.zero		1
	.type		_ZN39_INTERNAL_9d57922c_4_k_cu_b556f564_60714cute7productE,@object
	.size		_ZN39_INTERNAL_9d57922c_4_k_cu_b556f564_60714cute7productE,(_ZN39_INTERNAL_9d57922c_4_k_cu_b556f564_60714cuda3std3__45__cpo3endE - _ZN39_INTERNAL_9d57922c_4_k_cu_b556f564_60714cute7productE)
_ZN39_INTERNAL_9d57922c_4_k_cu_b556f564_60714cute7productE:
	.zero		1
	.type		_ZN39_INTERNAL_9d57922c_4_k_cu_b556f564_60714cuda3std3__45__cpo3endE,@object
	.size		_ZN39_INTERNAL_9d57922c_4_k_cu_b556f564_60714cuda3std3__45__cpo3endE,(_ZN39_INTERNAL_9d57922c_4_k_cu_b556f564_60714cuda3std3__419piecewise_constructE - _ZN39_INTERNAL_9d57922c_4_k_cu_b556f564_60714cuda3std3__45__cpo3endE)
_ZN39_INTERNAL_9d57922c_4_k_cu_b556f564_60714cuda3std3__45__cpo3endE:
	.zero		1
	.type		_ZN39_INTERNAL_9d57922c_4_k_cu_b556f564_60714cuda3std3__419piecewise_constructE,@object
	.size		_ZN39_INTERNAL_9d57922c_4_k_cu_b556f564_60714cuda3std3__419piecewise_constructE,(_ZN39_INTERNAL_9d57922c_4_k_cu_b556f564_60714cuda3std3__45__cpo4cendE - _ZN39_INTERNAL_9d57922c_4_k_cu_b556f564_60714cuda3std3__419piecewise_constructE)
_ZN39_INTERNAL_9d57922c_4_k_cu_b556f564_60714cuda3std3__419piecewise_constructE:
	.zero		1
	.type		_ZN39_INTERNAL_9d57922c_4_k_cu_b556f564_60714cuda3std3__45__cpo4cendE,@object
	.size		_ZN39_INTERNAL_9d57922c_4_k_cu_b556f564_60714cuda3std3__45__cpo4cendE,(_ZN39_INTERNAL_9d57922c_4_k_cu_b556f564_60714cuda3std6ranges3__45__cpo4swapE - _ZN39_INTERNAL_9d57922c_4_k_cu_b556f564_60714cuda3std3__45__cpo4cendE)
_ZN39_INTERNAL_9d57922c_4_k_cu_b556f564_60714cuda3std3__45__cpo4cendE:
	.zero		1
	.type		_ZN39_INTERNAL_9d57922c_4_k_cu_b556f564_60714cuda3std6ranges3__45__cpo4swapE,@object
	.size		_ZN39_INTERNAL_9d57922c_4_k_cu_b556f564_60714cuda3std6ranges3__45__cpo4swapE,(.L_8 - _ZN39_INTERNAL_9d57922c_4_k_cu_b556f564_60714cuda3std6ranges3__45__cpo4swapE)
_ZN39_INTERNAL_9d57922c_4_k_cu_b556f564_60714cuda3std6ranges3__45__cpo4swapE:
	.zero		1
.L_8:


//--------------------- .nv.constant0._ZN7cutlass13device_kernelINS_4gemm6kernel13GemmUniversalIN4cute5tupleIJiiiiEEENS1_10collective13CollectiveMmaINS1_34MainloopSm90TmaGmmaWarpSpecializedILi3ENS5_IJNS4_1CILi1EEESB_SB_EEENS1_35KernelTmaWarpSpecializedCooperativeEEENS5_IJNSA_ILi128EEESF_NSA_ILi32EEEEEENS_10tfloat32_tENS5_IJlSB_lEEESI_SJ_NS4_8TiledMMAINS4_8MMA_AtomIJNS4_4SM904GMMA30MMA_64x128x8_F32TF32TF32_SS_TNILNSN_7ScaleInE1ELSP_1EEEEEENS4_6LayoutINS5_IJNSA_ILi2EEESB_SB_EEENS5_IJSB_NSA_ILi0EEESV_EEEEENS5_IJNS4_10UnderscoreESY_SY_EEEEENS4_13SM90_TMA_LOADENS4_14ComposedLayoutINS4_7SwizzleILi3ELi4ELi3EEENS4_18smem_ptr_flag_bitsILi32EEENSS_INS5_IJNSA_ILi8EEESG_EEENS5_IJSG_SB_EEEEEEEvNS4_8identityES11_S1B_vS1C_EENS_8epilogue10collective6detail29Sm90TmaWarpSpecializedAdapterINS1F_15DefaultEpilogueISI_SJ_SJ_NS1E_6thread17LinearCombinationISI_Li1EffLNS1J_9ScaleType4KindE0ELNS_15FloatRoundStyleE2ESI_EENS1_15EpilogueDefaultEEEEEvvEEEEvNT_6ParamsE --------------------------
	.section	.nv.constant0._ZN7cutlass13device_kernelINS_4gemm6kernel13GemmUniversalIN4cute5tupleIJiiiiEEENS1_10collective13CollectiveMmaINS1_34MainloopSm90TmaGmmaWarpSpecializedILi3ENS5_IJNS4_1CILi1EEESB_SB_EEENS1_35KernelTmaWarpSpecializedCooperativeEEENS5_IJNSA_ILi128EEESF_NSA_ILi32EEEEEENS_10tfloat32_tENS5_IJlSB_lEEESI_SJ_NS4_8TiledMMAINS4_8MMA_AtomIJNS4_4SM904GMMA30MMA_64x128x8_F32TF32TF32_SS_TNILNSN_7ScaleInE1ELSP_1EEEEEENS4_6LayoutINS5_IJNSA_ILi2EEESB_SB_EEENS5_IJSB_NSA_ILi0EEESV_EEEEENS5_IJNS4_10UnderscoreESY_SY_EEEEENS4_13SM90_TMA_LOADENS4_14ComposedLayoutINS4_7SwizzleILi3ELi4ELi3EEENS4_18smem_ptr_flag_bitsILi32EEENSS_INS5_IJNSA_ILi8EEESG_EEENS5_IJSG_SB_EEEEEEEvNS4_8identityES11_S1B_vS1C_EENS_8epilogue10collective6detail29Sm90TmaWarpSpecializedAdapterINS1F_15DefaultEpilogueISI_SJ_SJ_NS1E_6thread17LinearCombinationISI_Li1EffLNS1J_9ScaleType4KindE0ELNS_15FloatRoundStyleE2ESI_EENS1_15EpilogueDefaultEEEEEvvEEEEvNT_6ParamsE,"a",@progbits
	.sectionflags	@""
	.align	4
.nv.constant0._ZN7cutlass13device_kernelINS_4gemm6kernel13GemmUniversalIN4cute5tupleIJiiiiEEENS1_10collective13CollectiveMmaINS1_34MainloopSm90TmaGmmaWarpSpecializedILi3ENS5_IJNS4_1CILi1EEESB_SB_EEENS1_35KernelTmaWarpSpecializedCooperativeEEENS5_IJNSA_ILi128EEESF_NSA_ILi32EEEEEENS_10tfloat32_tENS5_IJlSB_lEEESI_SJ_NS4_8TiledMMAINS4_8MMA_AtomIJNS4_4SM904GMMA30MMA_64x128x8_F32TF32TF32_SS_TNILNSN_7ScaleInE1ELSP_1EEEEEENS4_6LayoutINS5_IJNSA_ILi2EEESB_SB_EEENS5_IJSB_NSA_ILi0EEESV_EEEEENS5_IJNS4_10UnderscoreESY_SY_EEEEENS4_13SM90_TMA_LOADENS4_14ComposedLayoutINS4_7SwizzleILi3ELi4ELi3EEENS4_18smem_ptr_flag_bitsILi32EEENSS_INS5_IJNSA_ILi8EEESG_EEENS5_IJSG_SB_EEEEEEEvNS4_8identityES11_S1B_vS1C_EENS_8epilogue10collective6detail29Sm90TmaWarpSpecializedAdapterINS1F_15DefaultEpilogueISI_SJ_SJ_NS1E_6thread17LinearCombinationISI_Li1EffLNS1J_9ScaleType4KindE0ELNS_15FloatRoundStyleE2ESI_EENS1_15EpilogueDefaultEEEEEvvEEEEvNT_6ParamsE:
	.zero		1664


//--------------------- SYMBOLS --------------------------

	.type		.nv.reservedSmem.offset0,@object
	.size		.nv.reservedSmem.offset0,0x4
	.type		__assertfail,@function
